//
// Generated by NVIDIA NVVM Compiler
//
// Compiler Build ID: CL-36424714
// Cuda compilation tools, release 13.0, V13.0.88
// Based on NVVM 20.0.0
//

.version 9.0
.target sm_100
.address_size 64

	// .globl	_Z23doCudaClearCache_kerneljPKiPi
.extern .shared .align 16 .b8 sharedMemory[];

.visible .entry _Z23doCudaClearCache_kerneljPKiPi(
	.param .u32 _Z23doCudaClearCache_kerneljPKiPi_param_0,
	.param .u64 .ptr .align 1 _Z23doCudaClearCache_kerneljPKiPi_param_1,
	.param .u64 .ptr .align 1 _Z23doCudaClearCache_kerneljPKiPi_param_2
)
{
	.reg .pred 	%p<3>;
	.reg .b32 	%r<20>;
	.reg .b64 	%rd<7>;

	ld.param.u32 	%r9, [_Z23doCudaClearCache_kerneljPKiPi_param_0];
	ld.param.u64 	%rd2, [_Z23doCudaClearCache_kerneljPKiPi_param_1];
	ld.param.u64 	%rd3, [_Z23doCudaClearCache_kerneljPKiPi_param_2];
	mov.u32 	%r11, %ctaid.x;
	mov.u32 	%r1, %ntid.x;
	mov.u32 	%r12, %tid.x;
	mad.lo.s32 	%r18, %r11, %r1, %r12;
	setp.ge.u32 	%p1, %r18, %r9;
	mov.b32 	%r19, 0;
	@%p1 bra 	$L__BB0_3;
	mov.u32 	%r14, %nctaid.x;
	mul.lo.s32 	%r3, %r1, %r14;
	cvta.to.global.u64 	%rd1, %rd2;
	mov.b32 	%r19, 0;
$L__BB0_2:
	mul.wide.u32 	%rd4, %r18, 4;
	add.s64 	%rd5, %rd1, %rd4;
	ld.global.nc.u32 	%r15, [%rd5];
	add.s32 	%r19, %r15, %r19;
	add.s32 	%r18, %r18, %r3;
	setp.lt.u32 	%p2, %r18, %r9;
	@%p2 bra 	$L__BB0_2;
$L__BB0_3:
	cvta.to.global.u64 	%rd6, %rd3;
	atom.global.add.u32 	%r16, [%rd6], %r19;
	ret;

}
	// .globl	_Z36doCudaDotProducts_Independent_kerneljjjPKfS0_Pf
.visible .entry _Z36doCudaDotProducts_Independent_kerneljjjPKfS0_Pf(
	.param .u32 _Z36doCudaDotProducts_Independent_kerneljjjPKfS0_Pf_param_0,
	.param .u32 _Z36doCudaDotProducts_Independent_kerneljjjPKfS0_Pf_param_1,
	.param .u32 _Z36doCudaDotProducts_Independent_kerneljjjPKfS0_Pf_param_2,
	.param .u64 .ptr .align 1 _Z36doCudaDotProducts_Independent_kerneljjjPKfS0_Pf_param_3,
	.param .u64 .ptr .align 1 _Z36doCudaDotProducts_Independent_kerneljjjPKfS0_Pf_param_4,
	.param .u64 .ptr .align 1 _Z36doCudaDotProducts_Independent_kerneljjjPKfS0_Pf_param_5
)
{
	.reg .pred 	%p<14>;
	.reg .b32 	%r<125>;
	.reg .b32 	%f<115>;
	.reg .b64 	%rd<104>;

	ld.param.u32 	%r78, [_Z36doCudaDotProducts_Independent_kerneljjjPKfS0_Pf_param_0];
	ld.param.u32 	%r79, [_Z36doCudaDotProducts_Independent_kerneljjjPKfS0_Pf_param_1];
	ld.param.u32 	%r80, [_Z36doCudaDotProducts_Independent_kerneljjjPKfS0_Pf_param_2];
	ld.param.u64 	%rd4, [_Z36doCudaDotProducts_Independent_kerneljjjPKfS0_Pf_param_3];
	ld.param.u64 	%rd5, [_Z36doCudaDotProducts_Independent_kerneljjjPKfS0_Pf_param_4];
	ld.param.u64 	%rd6, [_Z36doCudaDotProducts_Independent_kerneljjjPKfS0_Pf_param_5];
	cvta.to.global.u64 	%rd1, %rd5;
	cvta.to.global.u64 	%rd2, %rd4;
	cvta.to.global.u64 	%rd3, %rd6;
	mov.u32 	%r81, %ctaid.x;
	mov.u32 	%r1, %ntid.x;
	mov.u32 	%r82, %tid.x;
	mad.lo.s32 	%r103, %r81, %r1, %r82;
	setp.ge.u32 	%p1, %r103, %r78;
	@%p1 bra 	$L__BB1_18;
	setp.ne.s32 	%p2, %r80, 0;
	mov.u32 	%r83, %nctaid.x;
	mul.lo.s32 	%r3, %r1, %r83;
	@%p2 bra 	$L__BB1_3;
$L__BB1_2:
	mul.wide.u32 	%rd102, %r103, 4;
	add.s64 	%rd103, %rd3, %rd102;
	mov.b32 	%r102, 0;
	st.global.u32 	[%rd103], %r102;
	add.s32 	%r103, %r103, %r3;
	setp.lt.u32 	%p13, %r103, %r78;
	@%p13 bra 	$L__BB1_2;
	bra.uni 	$L__BB1_18;
$L__BB1_3:
	and.b32  	%r6, %r80, 15;
	and.b32  	%r7, %r80, 7;
	and.b32  	%r8, %r80, -16;
	and.b32  	%r9, %r80, 3;
	neg.s32 	%r10, %r8;
	shl.b32 	%r11, %r79, 4;
	shl.b32 	%r12, %r79, 2;
	mul.lo.s32 	%r13, %r79, 5;
	mul.lo.s32 	%r14, %r79, 6;
	mul.lo.s32 	%r15, %r79, 7;
	mul.lo.s32 	%r16, %r79, 12;
	mul.lo.s32 	%r17, %r79, 13;
	mul.lo.s32 	%r18, %r79, 14;
	mul.lo.s32 	%r19, %r79, 15;
$L__BB1_4:
	setp.lt.u32 	%p3, %r80, 16;
	mov.f32 	%f114, 0f00000000;
	mov.b32 	%r123, 0;
	@%p3 bra 	$L__BB1_7;
	add.s32 	%r120, %r79, %r103;
	shl.b32 	%r85, %r79, 1;
	add.s32 	%r119, %r85, %r103;
	mad.lo.s32 	%r118, %r79, 3, %r103;
	add.s32 	%r117, %r12, %r103;
	add.s32 	%r116, %r13, %r103;
	add.s32 	%r115, %r14, %r103;
	add.s32 	%r114, %r15, %r103;
	shl.b32 	%r86, %r79, 3;
	add.s32 	%r113, %r86, %r103;
	mad.lo.s32 	%r112, %r79, 9, %r103;
	mad.lo.s32 	%r111, %r79, 10, %r103;
	mad.lo.s32 	%r110, %r79, 11, %r103;
	add.s32 	%r109, %r16, %r103;
	add.s32 	%r108, %r17, %r103;
	add.s32 	%r107, %r18, %r103;
	add.s32 	%r106, %r19, %r103;
	mov.f32 	%f114, 0f00000000;
	mov.u32 	%r105, %r103;
	mov.u32 	%r121, %r10;
$L__BB1_6:
	.pragma "nounroll";
	mul.wide.u32 	%rd7, %r105, 4;
	add.s64 	%rd8, %rd2, %rd7;
	ld.global.nc.f32 	%f18, [%rd8];
	add.s64 	%rd9, %rd1, %rd7;
	ld.global.nc.f32 	%f19, [%rd9];
	fma.rn.f32 	%f20, %f18, %f19, %f114;
	mul.wide.u32 	%rd10, %r120, 4;
	add.s64 	%rd11, %rd2, %rd10;
	ld.global.nc.f32 	%f21, [%rd11];
	add.s64 	%rd12, %rd1, %rd10;
	ld.global.nc.f32 	%f22, [%rd12];
	fma.rn.f32 	%f23, %f21, %f22, %f20;
	mul.wide.u32 	%rd13, %r119, 4;
	add.s64 	%rd14, %rd2, %rd13;
	ld.global.nc.f32 	%f24, [%rd14];
	add.s64 	%rd15, %rd1, %rd13;
	ld.global.nc.f32 	%f25, [%rd15];
	fma.rn.f32 	%f26, %f24, %f25, %f23;
	mul.wide.u32 	%rd16, %r118, 4;
	add.s64 	%rd17, %rd2, %rd16;
	ld.global.nc.f32 	%f27, [%rd17];
	add.s64 	%rd18, %rd1, %rd16;
	ld.global.nc.f32 	%f28, [%rd18];
	fma.rn.f32 	%f29, %f27, %f28, %f26;
	mul.wide.u32 	%rd19, %r117, 4;
	add.s64 	%rd20, %rd2, %rd19;
	ld.global.nc.f32 	%f30, [%rd20];
	add.s64 	%rd21, %rd1, %rd19;
	ld.global.nc.f32 	%f31, [%rd21];
	fma.rn.f32 	%f32, %f30, %f31, %f29;
	mul.wide.u32 	%rd22, %r116, 4;
	add.s64 	%rd23, %rd2, %rd22;
	ld.global.nc.f32 	%f33, [%rd23];
	add.s64 	%rd24, %rd1, %rd22;
	ld.global.nc.f32 	%f34, [%rd24];
	fma.rn.f32 	%f35, %f33, %f34, %f32;
	mul.wide.u32 	%rd25, %r115, 4;
	add.s64 	%rd26, %rd2, %rd25;
	ld.global.nc.f32 	%f36, [%rd26];
	add.s64 	%rd27, %rd1, %rd25;
	ld.global.nc.f32 	%f37, [%rd27];
	fma.rn.f32 	%f38, %f36, %f37, %f35;
	mul.wide.u32 	%rd28, %r114, 4;
	add.s64 	%rd29, %rd2, %rd28;
	ld.global.nc.f32 	%f39, [%rd29];
	add.s64 	%rd30, %rd1, %rd28;
	ld.global.nc.f32 	%f40, [%rd30];
	fma.rn.f32 	%f41, %f39, %f40, %f38;
	mul.wide.u32 	%rd31, %r113, 4;
	add.s64 	%rd32, %rd2, %rd31;
	ld.global.nc.f32 	%f42, [%rd32];
	add.s64 	%rd33, %rd1, %rd31;
	ld.global.nc.f32 	%f43, [%rd33];
	fma.rn.f32 	%f44, %f42, %f43, %f41;
	mul.wide.u32 	%rd34, %r112, 4;
	add.s64 	%rd35, %rd2, %rd34;
	ld.global.nc.f32 	%f45, [%rd35];
	add.s64 	%rd36, %rd1, %rd34;
	ld.global.nc.f32 	%f46, [%rd36];
	fma.rn.f32 	%f47, %f45, %f46, %f44;
	mul.wide.u32 	%rd37, %r111, 4;
	add.s64 	%rd38, %rd2, %rd37;
	ld.global.nc.f32 	%f48, [%rd38];
	add.s64 	%rd39, %rd1, %rd37;
	ld.global.nc.f32 	%f49, [%rd39];
	fma.rn.f32 	%f50, %f48, %f49, %f47;
	mul.wide.u32 	%rd40, %r110, 4;
	add.s64 	%rd41, %rd2, %rd40;
	ld.global.nc.f32 	%f51, [%rd41];
	add.s64 	%rd42, %rd1, %rd40;
	ld.global.nc.f32 	%f52, [%rd42];
	fma.rn.f32 	%f53, %f51, %f52, %f50;
	mul.wide.u32 	%rd43, %r109, 4;
	add.s64 	%rd44, %rd2, %rd43;
	ld.global.nc.f32 	%f54, [%rd44];
	add.s64 	%rd45, %rd1, %rd43;
	ld.global.nc.f32 	%f55, [%rd45];
	fma.rn.f32 	%f56, %f54, %f55, %f53;
	mul.wide.u32 	%rd46, %r108, 4;
	add.s64 	%rd47, %rd2, %rd46;
	ld.global.nc.f32 	%f57, [%rd47];
	add.s64 	%rd48, %rd1, %rd46;
	ld.global.nc.f32 	%f58, [%rd48];
	fma.rn.f32 	%f59, %f57, %f58, %f56;
	mul.wide.u32 	%rd49, %r107, 4;
	add.s64 	%rd50, %rd2, %rd49;
	ld.global.nc.f32 	%f60, [%rd50];
	add.s64 	%rd51, %rd1, %rd49;
	ld.global.nc.f32 	%f61, [%rd51];
	fma.rn.f32 	%f62, %f60, %f61, %f59;
	mul.wide.u32 	%rd52, %r106, 4;
	add.s64 	%rd53, %rd2, %rd52;
	ld.global.nc.f32 	%f63, [%rd53];
	add.s64 	%rd54, %rd1, %rd52;
	ld.global.nc.f32 	%f64, [%rd54];
	fma.rn.f32 	%f114, %f63, %f64, %f62;
	add.s32 	%r121, %r121, 16;
	add.s32 	%r120, %r120, %r11;
	add.s32 	%r119, %r119, %r11;
	add.s32 	%r118, %r118, %r11;
	add.s32 	%r117, %r117, %r11;
	add.s32 	%r116, %r116, %r11;
	add.s32 	%r115, %r115, %r11;
	add.s32 	%r114, %r114, %r11;
	add.s32 	%r113, %r113, %r11;
	add.s32 	%r112, %r112, %r11;
	add.s32 	%r111, %r111, %r11;
	add.s32 	%r110, %r110, %r11;
	add.s32 	%r109, %r109, %r11;
	add.s32 	%r108, %r108, %r11;
	add.s32 	%r107, %r107, %r11;
	add.s32 	%r106, %r106, %r11;
	add.s32 	%r105, %r105, %r11;
	setp.ne.s32 	%p4, %r121, 0;
	mov.u32 	%r123, %r8;
	@%p4 bra 	$L__BB1_6;
$L__BB1_7:
	setp.eq.s32 	%p5, %r6, 0;
	@%p5 bra 	$L__BB1_17;
	add.s32 	%r87, %r6, -1;
	setp.lt.u32 	%p6, %r87, 7;
	@%p6 bra 	$L__BB1_10;
	mad.lo.s32 	%r88, %r123, %r79, %r103;
	mul.wide.u32 	%rd55, %r88, 4;
	add.s64 	%rd56, %rd2, %rd55;
	ld.global.nc.f32 	%f66, [%rd56];
	add.s64 	%rd57, %rd1, %rd55;
	ld.global.nc.f32 	%f67, [%rd57];
	fma.rn.f32 	%f68, %f66, %f67, %f114;
	add.s32 	%r89, %r88, %r79;
	mul.wide.u32 	%rd58, %r89, 4;
	add.s64 	%rd59, %rd2, %rd58;
	ld.global.nc.f32 	%f69, [%rd59];
	add.s64 	%rd60, %rd1, %rd58;
	ld.global.nc.f32 	%f70, [%rd60];
	fma.rn.f32 	%f71, %f69, %f70, %f68;
	add.s32 	%r90, %r89, %r79;
	mul.wide.u32 	%rd61, %r90, 4;
	add.s64 	%rd62, %rd2, %rd61;
	ld.global.nc.f32 	%f72, [%rd62];
	add.s64 	%rd63, %rd1, %rd61;
	ld.global.nc.f32 	%f73, [%rd63];
	fma.rn.f32 	%f74, %f72, %f73, %f71;
	add.s32 	%r91, %r90, %r79;
	mul.wide.u32 	%rd64, %r91, 4;
	add.s64 	%rd65, %rd2, %rd64;
	ld.global.nc.f32 	%f75, [%rd65];
	add.s64 	%rd66, %rd1, %rd64;
	ld.global.nc.f32 	%f76, [%rd66];
	fma.rn.f32 	%f77, %f75, %f76, %f74;
	add.s32 	%r92, %r91, %r79;
	mul.wide.u32 	%rd67, %r92, 4;
	add.s64 	%rd68, %rd2, %rd67;
	ld.global.nc.f32 	%f78, [%rd68];
	add.s64 	%rd69, %rd1, %rd67;
	ld.global.nc.f32 	%f79, [%rd69];
	fma.rn.f32 	%f80, %f78, %f79, %f77;
	add.s32 	%r93, %r92, %r79;
	mul.wide.u32 	%rd70, %r93, 4;
	add.s64 	%rd71, %rd2, %rd70;
	ld.global.nc.f32 	%f81, [%rd71];
	add.s64 	%rd72, %rd1, %rd70;
	ld.global.nc.f32 	%f82, [%rd72];
	fma.rn.f32 	%f83, %f81, %f82, %f80;
	add.s32 	%r94, %r93, %r79;
	mul.wide.u32 	%rd73, %r94, 4;
	add.s64 	%rd74, %rd2, %rd73;
	ld.global.nc.f32 	%f84, [%rd74];
	add.s64 	%rd75, %rd1, %rd73;
	ld.global.nc.f32 	%f85, [%rd75];
	fma.rn.f32 	%f86, %f84, %f85, %f83;
	add.s32 	%r95, %r94, %r79;
	mul.wide.u32 	%rd76, %r95, 4;
	add.s64 	%rd77, %rd2, %rd76;
	ld.global.nc.f32 	%f87, [%rd77];
	add.s64 	%rd78, %rd1, %rd76;
	ld.global.nc.f32 	%f88, [%rd78];
	fma.rn.f32 	%f114, %f87, %f88, %f86;
	add.s32 	%r123, %r123, 8;
$L__BB1_10:
	setp.eq.s32 	%p7, %r7, 0;
	@%p7 bra 	$L__BB1_17;
	add.s32 	%r96, %r7, -1;
	setp.lt.u32 	%p8, %r96, 3;
	@%p8 bra 	$L__BB1_13;
	mad.lo.s32 	%r97, %r123, %r79, %r103;
	mul.wide.u32 	%rd79, %r97, 4;
	add.s64 	%rd80, %rd2, %rd79;
	ld.global.nc.f32 	%f90, [%rd80];
	add.s64 	%rd81, %rd1, %rd79;
	ld.global.nc.f32 	%f91, [%rd81];
	fma.rn.f32 	%f92, %f90, %f91, %f114;
	add.s32 	%r98, %r97, %r79;
	mul.wide.u32 	%rd82, %r98, 4;
	add.s64 	%rd83, %rd2, %rd82;
	ld.global.nc.f32 	%f93, [%rd83];
	add.s64 	%rd84, %rd1, %rd82;
	ld.global.nc.f32 	%f94, [%rd84];
	fma.rn.f32 	%f95, %f93, %f94, %f92;
	add.s32 	%r99, %r98, %r79;
	mul.wide.u32 	%rd85, %r99, 4;
	add.s64 	%rd86, %rd2, %rd85;
	ld.global.nc.f32 	%f96, [%rd86];
	add.s64 	%rd87, %rd1, %rd85;
	ld.global.nc.f32 	%f97, [%rd87];
	fma.rn.f32 	%f98, %f96, %f97, %f95;
	add.s32 	%r100, %r99, %r79;
	mul.wide.u32 	%rd88, %r100, 4;
	add.s64 	%rd89, %rd2, %rd88;
	ld.global.nc.f32 	%f99, [%rd89];
	add.s64 	%rd90, %rd1, %rd88;
	ld.global.nc.f32 	%f100, [%rd90];
	fma.rn.f32 	%f114, %f99, %f100, %f98;
	add.s32 	%r123, %r123, 4;
$L__BB1_13:
	setp.eq.s32 	%p9, %r9, 0;
	@%p9 bra 	$L__BB1_17;
	setp.eq.s32 	%p10, %r9, 1;
	mad.lo.s32 	%r75, %r123, %r79, %r103;
	mul.wide.u32 	%rd91, %r75, 4;
	add.s64 	%rd92, %rd2, %rd91;
	ld.global.nc.f32 	%f101, [%rd92];
	add.s64 	%rd93, %rd1, %rd91;
	ld.global.nc.f32 	%f102, [%rd93];
	fma.rn.f32 	%f114, %f101, %f102, %f114;
	@%p10 bra 	$L__BB1_17;
	setp.eq.s32 	%p11, %r9, 2;
	add.s32 	%r76, %r75, %r79;
	mul.wide.u32 	%rd94, %r76, 4;
	add.s64 	%rd95, %rd2, %rd94;
	ld.global.nc.f32 	%f103, [%rd95];
	add.s64 	%rd96, %rd1, %rd94;
	ld.global.nc.f32 	%f104, [%rd96];
	fma.rn.f32 	%f114, %f103, %f104, %f114;
	@%p11 bra 	$L__BB1_17;
	add.s32 	%r101, %r76, %r79;
	mul.wide.u32 	%rd97, %r101, 4;
	add.s64 	%rd98, %rd2, %rd97;
	ld.global.nc.f32 	%f105, [%rd98];
	add.s64 	%rd99, %rd1, %rd97;
	ld.global.nc.f32 	%f106, [%rd99];
	fma.rn.f32 	%f114, %f105, %f106, %f114;
$L__BB1_17:
	mul.wide.u32 	%rd100, %r103, 4;
	add.s64 	%rd101, %rd3, %rd100;
	st.global.f32 	[%rd101], %f114;
	add.s32 	%r103, %r103, %r3;
	setp.lt.u32 	%p12, %r103, %r78;
	@%p12 bra 	$L__BB1_4;
$L__BB1_18:
	ret;

}
	// .globl	_Z34doCudaDotProducts_Reduction_kerneljjPKfS0_Pf
.visible .entry _Z34doCudaDotProducts_Reduction_kerneljjPKfS0_Pf(
	.param .u32 _Z34doCudaDotProducts_Reduction_kerneljjPKfS0_Pf_param_0,
	.param .u32 _Z34doCudaDotProducts_Reduction_kerneljjPKfS0_Pf_param_1,
	.param .u64 .ptr .align 1 _Z34doCudaDotProducts_Reduction_kerneljjPKfS0_Pf_param_2,
	.param .u64 .ptr .align 1 _Z34doCudaDotProducts_Reduction_kerneljjPKfS0_Pf_param_3,
	.param .u64 .ptr .align 1 _Z34doCudaDotProducts_Reduction_kerneljjPKfS0_Pf_param_4
)
{
	.reg .pred 	%p<7>;
	.reg .b32 	%r<26>;
	.reg .b32 	%f<32>;
	.reg .b64 	%rd<12>;

	ld.param.u32 	%r14, [_Z34doCudaDotProducts_Reduction_kerneljjPKfS0_Pf_param_0];
	ld.param.u32 	%r15, [_Z34doCudaDotProducts_Reduction_kerneljjPKfS0_Pf_param_1];
	ld.param.u64 	%rd4, [_Z34doCudaDotProducts_Reduction_kerneljjPKfS0_Pf_param_2];
	ld.param.u64 	%rd5, [_Z34doCudaDotProducts_Reduction_kerneljjPKfS0_Pf_param_3];
	ld.param.u64 	%rd6, [_Z34doCudaDotProducts_Reduction_kerneljjPKfS0_Pf_param_4];
	mov.u32 	%r24, %ctaid.x;
	setp.ge.u32 	%p1, %r24, %r14;
	@%p1 bra 	$L__BB2_9;
	mov.u32 	%r2, %tid.x;
	mov.u32 	%r3, %ntid.x;
	shl.b32 	%r16, %r2, 2;
	mov.u32 	%r17, sharedMemory;
	add.s32 	%r4, %r17, %r16;
	and.b32  	%r18, %r2, 992;
	and.b32  	%r5, %r2, 31;
	and.b32  	%r19, %r16, 124;
	add.s32 	%r20, %r19, %r18;
	shl.b32 	%r21, %r20, 2;
	add.s32 	%r6, %r17, %r21;
	and.b32  	%r22, %r16, 3968;
	add.s32 	%r7, %r17, %r22;
	mov.u32 	%r8, %nctaid.x;
	cvta.to.global.u64 	%rd1, %rd6;
	cvta.to.global.u64 	%rd2, %rd4;
	cvta.to.global.u64 	%rd3, %rd5;
$L__BB2_2:
	setp.ge.u32 	%p2, %r2, %r15;
	mov.f32 	%f31, 0f00000000;
	@%p2 bra 	$L__BB2_5;
	mul.lo.s32 	%r10, %r24, %r15;
	mov.f32 	%f31, 0f00000000;
	mov.u32 	%r25, %r2;
$L__BB2_4:
	add.s32 	%r23, %r25, %r10;
	mul.wide.u32 	%rd7, %r23, 4;
	add.s64 	%rd8, %rd2, %rd7;
	ld.global.nc.f32 	%f7, [%rd8];
	add.s64 	%rd9, %rd3, %rd7;
	ld.global.nc.f32 	%f8, [%rd9];
	fma.rn.f32 	%f31, %f7, %f8, %f31;
	add.s32 	%r25, %r25, %r3;
	setp.lt.u32 	%p3, %r25, %r15;
	@%p3 bra 	$L__BB2_4;
$L__BB2_5:
	setp.gt.u32 	%p4, %r5, 7;
	st.shared.f32 	[%r4], %f31;
	@%p4 bra 	$L__BB2_8;
	setp.ne.s32 	%p5, %r5, 0;
	ld.shared.v4.f32 	{%f9, %f10, %f11, %f12}, [%r6];
	add.f32 	%f13, %f9, %f10;
	add.f32 	%f14, %f13, %f11;
	add.f32 	%f4, %f14, %f12;
	st.shared.f32 	[%r6], %f4;
	@%p5 bra 	$L__BB2_8;
	ld.shared.f32 	%f15, [%r7+16];
	add.f32 	%f16, %f4, %f15;
	ld.shared.f32 	%f17, [%r7+32];
	add.f32 	%f18, %f16, %f17;
	ld.shared.f32 	%f19, [%r7+48];
	add.f32 	%f20, %f18, %f19;
	ld.shared.f32 	%f21, [%r7+64];
	add.f32 	%f22, %f20, %f21;
	ld.shared.f32 	%f23, [%r7+80];
	add.f32 	%f24, %f22, %f23;
	ld.shared.f32 	%f25, [%r7+96];
	add.f32 	%f26, %f24, %f25;
	ld.shared.f32 	%f27, [%r7+112];
	add.f32 	%f28, %f26, %f27;
	mul.wide.u32 	%rd10, %r24, 4;
	add.s64 	%rd11, %rd1, %rd10;
	atom.global.add.f32 	%f29, [%rd11], %f28;
$L__BB2_8:
	add.s32 	%r24, %r24, %r8;
	setp.lt.u32 	%p6, %r24, %r14;
	@%p6 bra 	$L__BB2_2;
$L__BB2_9:
	ret;

}


// ===== COMPILED SASS (sm_100) =====

	.target	sm_100

	.elftype	@"ET_EXEC"


//--------------------- .note.nv.tkinfo           --------------------------
	.section	.note.nv.tkinfo,"",@"SHT_NOTE"
	.sectionflags	@"SHF_NOTE_NV_TKINFO"
	.tkinfo
        /*0018*/ 	.word	0x00000002
        /*0030*/ 	.string	""
        /*0030*/ 	.string	"ptxas"
        /*0030*/ 	.string	"Cuda compilation tools, release 13.0, V13.0.88"
        /*0030*/ 	.string	"Build cuda_13.0.r13.0/compiler.36424714_0"
        /*0030*/ 	.string	"-arch sm_100 -m 64 "



//--------------------- .note.nv.cuinfo           --------------------------
	.section	.note.nv.cuinfo,"",@"SHT_NOTE"
	.sectionflags	@"SHF_NOTE_NV_CUINFO"
        /*0018*/ 	.short	0x0002
        /*001a*/ 	.short	0x0064
        /*001c*/ 	.short	0x0082
	.zero		2


//--------------------- .nv.info                  --------------------------
	.section	.nv.info,"",@"SHT_CUDA_INFO"
	.align	4


	//----- nvinfo : EIATTR_REGCOUNT
	.align		4
        /*0000*/ 	.byte	0x04, 0x2f
        /*0002*/ 	.short	(.L_1 - .L_0)
	.align		4
.L_0:
        /*0004*/ 	.word	index@(_Z23doCudaClearCache_kerneljPKiPi)
        /*0008*/ 	.word	0x0000000b


	//----- nvinfo : EIATTR_FRAME_SIZE
	.align		4
.L_1:
        /*000c*/ 	.byte	0x04, 0x11
        /*000e*/ 	.short	(.L_3 - .L_2)
	.align		4
.L_2:
        /*0010*/ 	.word	index@(_Z23doCudaClearCache_kerneljPKiPi)
        /*0014*/ 	.word	0x00000000


	//----- nvinfo : EIATTR_REGCOUNT
	.align		4
.L_3:
        /*0018*/ 	.byte	0x04, 0x2f
        /*001a*/ 	.short	(.L_5 - .L_4)
	.align		4
.L_4:
        /*001c*/ 	.word	index@(_Z36doCudaDotProducts_Independent_kerneljjjPKfS0_Pf)
        /*0020*/ 	.word	0x00000020


	//----- nvinfo : EIATTR_FRAME_SIZE
	.align		4
.L_5:
        /*0024*/ 	.byte	0x04, 0x11
        /*0026*/ 	.short	(.L_7 - .L_6)
	.align		4
.L_6:
        /*0028*/ 	.word	index@(_Z36doCudaDotProducts_Independent_kerneljjjPKfS0_Pf)
        /*002c*/ 	.word	0x00000000


	//----- nvinfo : EIATTR_REGCOUNT
	.align		4
.L_7:
        /*0030*/ 	.byte	0x04, 0x2f
        /*0032*/ 	.short	(.L_9 - .L_8)
	.align		4
.L_8:
        /*0034*/ 	.word	index@(_Z34doCudaDotProducts_Reduction_kerneljjPKfS0_Pf)
        /*0038*/ 	.word	0x0000001a


	//----- nvinfo : EIATTR_FRAME_SIZE
	.align		4
.L_9:
        /*003c*/ 	.byte	0x04, 0x11
        /*003e*/ 	.short	(.L_11 - .L_10)
	.align		4
.L_10:
        /*0040*/ 	.word	index@(_Z34doCudaDotProducts_Reduction_kerneljjPKfS0_Pf)
        /*0044*/ 	.word	0x00000000


	//----- nvinfo : EIATTR_MIN_STACK_SIZE
	.align		4
.L_11:
        /*0048*/ 	.byte	0x04, 0x12
        /*004a*/ 	.short	(.L_13 - .L_12)
	.align		4
.L_12:
        /*004c*/ 	.word	index@(_Z34doCudaDotProducts_Reduction_kerneljjPKfS0_Pf)
        /*0050*/ 	.word	0x00000000


	//----- nvinfo : EIATTR_MIN_STACK_SIZE
	.align		4
.L_13:
        /*0054*/ 	.byte	0x04, 0x12
        /*0056*/ 	.short	(.L_15 - .L_14)
	.align		4
.L_14:
        /*0058*/ 	.word	index@(_Z36doCudaDotProducts_Independent_kerneljjjPKfS0_Pf)
        /*005c*/ 	.word	0x00000000


	//----- nvinfo : EIATTR_MIN_STACK_SIZE
	.align		4
.L_15:
        /*0060*/ 	.byte	0x04, 0x12
        /*0062*/ 	.short	(.L_17 - .L_16)
	.align		4
.L_16:
        /*0064*/ 	.word	index@(_Z23doCudaClearCache_kerneljPKiPi)
        /*0068*/ 	.word	0x00000000
.L_17:


//--------------------- .nv.compat                --------------------------
	.section	.nv.compat,"",@"SHT_CUDA_COMPAT_INFO"
	.align	4
        /*0000*/ 	.byte	0x02, 0x09, 0x00, 0x00, 0x02, 0x02, 0x01, 0x00, 0x02, 0x05, 0x05, 0x00, 0x03, 0x07, 0x01, 0x01
        /*0010*/ 	.byte	0x02, 0x03, 0x00, 0x00, 0x02, 0x06, 0x01, 0x00, 0x04, 0x0b, 0x08, 0x00, 0x09, 0x00, 0x00, 0x00
        /*0020*/ 	.byte	0x00, 0x00, 0x00, 0x00


//--------------------- .nv.info._Z34doCudaDotProducts_Reduction_kerneljjPKfS0_Pf --------------------------
	.section	.nv.info._Z34doCudaDotProducts_Reduction_kerneljjPKfS0_Pf,"",@"SHT_CUDA_INFO"
	.sectionflags	@""
	.align	4


	//----- nvinfo : EIATTR_CUDA_API_VERSION
	.align		4
        /*0000*/ 	.byte	0x04, 0x37
        /*0002*/ 	.short	(.L_19 - .L_18)
.L_18:
        /*0004*/ 	.word	0x00000082


	//----- nvinfo : EIATTR_KPARAM_INFO
	.align		4
.L_19:
        /*0008*/ 	.byte	0x04, 0x17
        /*000a*/ 	.short	(.L_21 - .L_20)
.L_20:
        /*000c*/ 	.word	0x00000000
        /*0010*/ 	.short	0x0004
        /*0012*/ 	.short	0x0018
        /*0014*/ 	.byte	0x00, 0xf5, 0x21, 0x00


	//----- nvinfo : EIATTR_KPARAM_INFO
	.align		4
.L_21:
        /*0018*/ 	.byte	0x04, 0x17
        /*001a*/ 	.short	(.L_23 - .L_22)
.L_22:
        /*001c*/ 	.word	0x00000000
        /*0020*/ 	.short	0x0003
        /*0022*/ 	.short	0x0010
        /*0024*/ 	.byte	0x00, 0xf5, 0x21, 0x00


	//----- nvinfo : EIATTR_KPARAM_INFO
	.align		4
.L_23:
        /*0028*/ 	.byte	0x04, 0x17
        /*002a*/ 	.short	(.L_25 - .L_24)
.L_24:
        /*002c*/ 	.word	0x00000000
        /*0030*/ 	.short	0x0002
        /*0032*/ 	.short	0x0008
        /*0034*/ 	.byte	0x00, 0xf5, 0x21, 0x00


	//----- nvinfo : EIATTR_KPARAM_INFO
	.align		4
.L_25:
        /*0038*/ 	.byte	0x04, 0x17
        /*003a*/ 	.short	(.L_27 - .L_26)
.L_26:
        /*003c*/ 	.word	0x00000000
        /*0040*/ 	.short	0x0001
        /*0042*/ 	.short	0x0004
        /*0044*/ 	.byte	0x00, 0xf0, 0x11, 0x00


	//----- nvinfo : EIATTR_KPARAM_INFO
	.align		4
.L_27:
        /*0048*/ 	.byte	0x04, 0x17
        /*004a*/ 	.short	(.L_29 - .L_28)
.L_28:
        /*004c*/ 	.word	0x00000000
        /*0050*/ 	.short	0x0000
        /*0052*/ 	.short	0x0000
        /*0054*/ 	.byte	0x00, 0xf0, 0x11, 0x00


	//----- nvinfo : EIATTR_SPARSE_MMA_MASK
	.align		4
.L_29:
        /*0058*/ 	.byte	0x03, 0x50
        /*005a*/ 	.short	0x0000


	//----- nvinfo : EIATTR_MAXREG_COUNT
	.align		4
        /*005c*/ 	.byte	0x03, 0x1b
        /*005e*/ 	.short	0x00ff


	//----- nvinfo : EIATTR_MERCURY_ISA_VERSION
	.align		4
        /*0060*/ 	.byte	0x03, 0x5f
        /*0062*/ 	.short	0x0101


	//----- nvinfo : EIATTR_VRC_CTA_INIT_COUNT
	.align		4
        /*0064*/ 	.byte	0x02, 0x4a
	.zero		1
	.zero		1


	//----- nvinfo : EIATTR_EXIT_INSTR_OFFSETS
	.align		4
        /*0068*/ 	.byte	0x04, 0x1c
        /*006a*/ 	.short	(.L_31 - .L_30)


	//   ....[0]....
.L_30:
        /*006c*/ 	.word	0x00000040


	//   ....[1]....
        /*0070*/ 	.word	0x00000480


	//----- nvinfo : EIATTR_CRS_STACK_SIZE
	.align		4
.L_31:
        /*0074*/ 	.byte	0x04, 0x1e
        /*0076*/ 	.short	(.L_33 - .L_32)
.L_32:
        /*0078*/ 	.word	0x00000000


	//----- nvinfo : EIATTR_CBANK_PARAM_SIZE
	.align		4
.L_33:
        /*007c*/ 	.byte	0x03, 0x19
        /*007e*/ 	.short	0x0020


	//----- nvinfo : EIATTR_PARAM_CBANK
	.align		4
        /*0080*/ 	.byte	0x04, 0x0a
        /*0082*/ 	.short	(.L_35 - .L_34)
	.align		4
.L_34:
        /*0084*/ 	.word	index@(.nv.constant0._Z34doCudaDotProducts_Reduction_kerneljjPKfS0_Pf)
        /*0088*/ 	.short	0x0380
        /*008a*/ 	.short	0x0020


	//----- nvinfo : EIATTR_SW_WAR
	.align		4
.L_35:
        /*008c*/ 	.byte	0x04, 0x36
        /*008e*/ 	.short	(.L_37 - .L_36)
.L_36:
        /*0090*/ 	.word	0x00000008
.L_37:


//--------------------- .nv.info._Z36doCudaDotProducts_Independent_kerneljjjPKfS0_Pf --------------------------
	.section	.nv.info._Z36doCudaDotProducts_Independent_kerneljjjPKfS0_Pf,"",@"SHT_CUDA_INFO"
	.sectionflags	@""
	.align	4


	//----- nvinfo : EIATTR_CUDA_API_VERSION
	.align		4
        /*0000*/ 	.byte	0x04, 0x37
        /*0002*/ 	.short	(.L_39 - .L_38)
.L_38:
        /*0004*/ 	.word	0x00000082


	//----- nvinfo : EIATTR_KPARAM_INFO
	.align		4
.L_39:
        /*0008*/ 	.byte	0x04, 0x17
        /*000a*/ 	.short	(.L_41 - .L_40)
.L_40:
        /*000c*/ 	.word	0x00000000
        /*0010*/ 	.short	0x0005
        /*0012*/ 	.short	0x0020
        /*0014*/ 	.byte	0x00, 0xf5, 0x21, 0x00


	//----- nvinfo : EIATTR_KPARAM_INFO
	.align		4
.L_41:
        /*0018*/ 	.byte	0x04, 0x17
        /*001a*/ 	.short	(.L_43 - .L_42)
.L_42:
        /*001c*/ 	.word	0x00000000
        /*0020*/ 	.short	0x0004
        /*0022*/ 	.short	0x0018
        /*0024*/ 	.byte	0x00, 0xf5, 0x21, 0x00


	//----- nvinfo : EIATTR_KPARAM_INFO
	.align		4
.L_43:
        /*0028*/ 	.byte	0x04, 0x17
        /*002a*/ 	.short	(.L_45 - .L_44)
.L_44:
        /*002c*/ 	.word	0x00000000
        /*0030*/ 	.short	0x0003
        /*0032*/ 	.short	0x0010
        /*0034*/ 	.byte	0x00, 0xf5, 0x21, 0x00


	//----- nvinfo : EIATTR_KPARAM_INFO
	.align		4
.L_45:
        /*0038*/ 	.byte	0x04, 0x17
        /*003a*/ 	.short	(.L_47 - .L_46)
.L_46:
        /*003c*/ 	.word	0x00000000
        /*0040*/ 	.short	0x0002
        /*0042*/ 	.short	0x0008
        /*0044*/ 	.byte	0x00, 0xf0, 0x11, 0x00


	//----- nvinfo : EIATTR_KPARAM_INFO
	.align		4
.L_47:
        /*0048*/ 	.byte	0x04, 0x17
        /*004a*/ 	.short	(.L_49 - .L_48)
.L_48:
        /*004c*/ 	.word	0x00000000
        /*0050*/ 	.short	0x0001
        /*0052*/ 	.short	0x0004
        /*0054*/ 	.byte	0x00, 0xf0, 0x11, 0x00


	//----- nvinfo : EIATTR_KPARAM_INFO
	.align		4
.L_49:
        /*0058*/ 	.byte	0x04, 0x17
        /*005a*/ 	.short	(.L_51 - .L_50)
.L_50:
        /*005c*/ 	.word	0x00000000
        /*0060*/ 	.short	0x0000
        /*0062*/ 	.short	0x0000
        /*0064*/ 	.byte	0x00, 0xf0, 0x11, 0x00


	//----- nvinfo : EIATTR_SPARSE_MMA_MASK
	.align		4
.L_51:
        /*0068*/ 	.byte	0x03, 0x50
        /*006a*/ 	.short	0x0000


	//----- nvinfo : EIATTR_MAXREG_COUNT
	.align		4
        /*006c*/ 	.byte	0x03, 0x1b
        /*006e*/ 	.short	0x00ff


	//----- nvinfo : EIATTR_MERCURY_ISA_VERSION
	.align		4
        /*0070*/ 	.byte	0x03, 0x5f
        /*0072*/ 	.short	0x0101


	//----- nvinfo : EIATTR_VRC_CTA_INIT_COUNT
	.align		4
        /*0074*/ 	.byte	0x02, 0x4a
	.zero		1
	.zero		1


	//----- nvinfo : EIATTR_EXIT_INSTR_OFFSETS
	.align		4
        /*0078*/ 	.byte	0x04, 0x1c
        /*007a*/ 	.short	(.L_53 - .L_52)


	//   ....[0]....
.L_52:
        /*007c*/ 	.word	0x00000080


	//   ....[1]....
        /*0080*/ 	.word	0x00000150


	//   ....[2]....
        /*0084*/ 	.word	0x00001160


	//----- nvinfo : EIATTR_CRS_STACK_SIZE
	.align		4
.L_53:
        /*0088*/ 	.byte	0x04, 0x1e
        /*008a*/ 	.short	(.L_55 - .L_54)
.L_54:
        /*008c*/ 	.word	0x00000000


	//----- nvinfo : EIATTR_CBANK_PARAM_SIZE
	.align		4
.L_55:
        /*0090*/ 	.byte	0x03, 0x19
        /*0092*/ 	.short	0x0028


	//----- nvinfo : EIATTR_PARAM_CBANK
	.align		4
        /*0094*/ 	.byte	0x04, 0x0a
        /*0096*/ 	.short	(.L_57 - .L_56)
	.align		4
.L_56:
        /*0098*/ 	.word	index@(.nv.constant0._Z36doCudaDotProducts_Independent_kerneljjjPKfS0_Pf)
        /*009c*/ 	.short	0x0380
        /*009e*/ 	.short	0x0028


	//----- nvinfo : EIATTR_SW_WAR
	.align		4
.L_57:
        /*00a0*/ 	.byte	0x04, 0x36
        /*00a2*/ 	.short	(.L_59 - .L_58)
.L_58:
        /*00a4*/ 	.word	0x00000008
.L_59:


//--------------------- .nv.info._Z23doCudaClearCache_kerneljPKiPi --------------------------
	.section	.nv.info._Z23doCudaClearCache_kerneljPKiPi,"",@"SHT_CUDA_INFO"
	.sectionflags	@""
	.align	4


	//----- nvinfo : EIATTR_CUDA_API_VERSION
	.align		4
        /*0000*/ 	.byte	0x04, 0x37
        /*0002*/ 	.short	(.L_61 - .L_60)
.L_60:
        /*0004*/ 	.word	0x00000082


	//----- nvinfo : EIATTR_KPARAM_INFO
	.align		4
.L_61:
        /*0008*/ 	.byte	0x04, 0x17
        /*000a*/ 	.short	(.L_63 - .L_62)
.L_62:
        /*000c*/ 	.word	0x00000000
        /*0010*/ 	.short	0x0002
        /*0012*/ 	.short	0x0010
        /*0014*/ 	.byte	0x00, 0xf5, 0x21, 0x00


	//----- nvinfo : EIATTR_KPARAM_INFO
	.align		4
.L_63:
        /*0018*/ 	.byte	0x04, 0x17
        /*001a*/ 	.short	(.L_65 - .L_64)
.L_64:
        /*001c*/ 	.word	0x00000000
        /*0020*/ 	.short	0x0001
        /*0022*/ 	.short	0x0008
        /*0024*/ 	.byte	0x00, 0xf5, 0x21, 0x00


	//----- nvinfo : EIATTR_KPARAM_INFO
	.align		4
.L_65:
        /*0028*/ 	.byte	0x04, 0x17
        /*002a*/ 	.short	(.L_67 - .L_66)
.L_66:
        /*002c*/ 	.word	0x00000000
        /*0030*/ 	.short	0x0000
        /*0032*/ 	.short	0x0000
        /*0034*/ 	.byte	0x00, 0xf0, 0x11, 0x00


	//----- nvinfo : EIATTR_SPARSE_MMA_MASK
	.align		4
.L_67:
        /*0038*/ 	.byte	0x03, 0x50
        /*003a*/ 	.short	0x0000


	//----- nvinfo : EIATTR_MAXREG_COUNT
	.align		4
        /*003c*/ 	.byte	0x03, 0x1b
        /*003e*/ 	.short	0x00ff


	//----- nvinfo : EIATTR_MERCURY_ISA_VERSION
	.align		4
        /*0040*/ 	.byte	0x03, 0x5f
        /*0042*/ 	.short	0x0101


	//----- nvinfo : EIATTR_INT_WARP_WIDE_INSTR_OFFSETS
	.align		4
        /*0044*/ 	.byte	0x04, 0x31
        /*0046*/ 	.short	(.L_69 - .L_68)


	//   ....[0]....
.L_68:
        /*0048*/ 	.word	0x00000170


	//   ....[1]....
        /*004c*/ 	.word	0x00000190


	//----- nvinfo : EIATTR_VRC_CTA_INIT_COUNT
	.align		4
.L_69:
        /*0050*/ 	.byte	0x02, 0x4a
	.zero		1
	.zero		1


	//----- nvinfo : EIATTR_EXIT_INSTR_OFFSETS
	.align		4
        /*0054*/ 	.byte	0x04, 0x1c
        /*0056*/ 	.short	(.L_71 - .L_70)


	//   ....[0]....
.L_70:
        /*0058*/ 	.word	0x000001e0


	//----- nvinfo : EIATTR_CRS_STACK_SIZE
	.align		4
.L_71:
        /*005c*/ 	.byte	0x04, 0x1e
        /*005e*/ 	.short	(.L_73 - .L_72)
.L_72:
        /*0060*/ 	.word	0x00000000


	//----- nvinfo : EIATTR_CBANK_PARAM_SIZE
	.align		4
.L_73:
        /*0064*/ 	.byte	0x03, 0x19
        /*0066*/ 	.short	0x0018


	//----- nvinfo : EIATTR_PARAM_CBANK
	.align		4
        /*0068*/ 	.byte	0x04, 0x0a
        /*006a*/ 	.short	(.L_75 - .L_74)
	.align		4
.L_74:
        /*006c*/ 	.word	index@(.nv.constant0._Z23doCudaClearCache_kerneljPKiPi)
        /*0070*/ 	.short	0x0380
        /*0072*/ 	.short	0x0018


	//----- nvinfo : EIATTR_SW_WAR
	.align		4
.L_75:
        /*0074*/ 	.byte	0x04, 0x36
        /*0076*/ 	.short	(.L_77 - .L_76)
.L_76:
        /*0078*/ 	.word	0x00000008
.L_77:


//--------------------- .nv.callgraph             --------------------------
	.section	.nv.callgraph,"",@"SHT_CUDA_CALLGRAPH"
	.align	4
	.sectionentsize	8
	.align		4
        /*0000*/ 	.word	0x00000000
	.align		4
        /*0004*/ 	.word	0xffffffff
	.align		4
        /*0008*/ 	.word	0x00000000
	.align		4
        /*000c*/ 	.word	0xfffffffe
	.align		4
        /*0010*/ 	.word	0x00000000
	.align		4
        /*0014*/ 	.word	0xfffffffd
	.align		4
        /*0018*/ 	.word	0x00000000
	.align		4
        /*001c*/ 	.word	0xfffffffc


//--------------------- .text._Z34doCudaDotProducts_Reduction_kerneljjPKfS0_Pf --------------------------
	.section	.text._Z34doCudaDotProducts_Reduction_kerneljjPKfS0_Pf,"ax",@progbits
	.align	128
        .global         _Z34doCudaDotProducts_Reduction_kerneljjPKfS0_Pf
        .type           _Z34doCudaDotProducts_Reduction_kerneljjPKfS0_Pf,@function
        .size           _Z34doCudaDotProducts_Reduction_kerneljjPKfS0_Pf,(.L_x_20 - _Z34doCudaDotProducts_Reduction_kerneljjPKfS0_Pf)
        .other          _Z34doCudaDotProducts_Reduction_kerneljjPKfS0_Pf,@"STO_CUDA_ENTRY STV_DEFAULT"
_Z34doCudaDotProducts_Reduction_kerneljjPKfS0_Pf:
.text._Z34doCudaDotProducts_Reduction_kerneljjPKfS0_Pf:
[----:B------:R-:W-:Y:S08]  /*0000*/  LDC R1, c[0x0][0x37c] ;  /* 0x0000df00ff017b82 */ /* 0x000ff00000000800 */
[----:B------:R-:W0:Y:S08]  /*0010*/  S2UR UR6, SR_CTAID.X ;  /* 0x00000000000679c3 */ /* 0x000e300000002500 */
[----:B------:R-:W0:Y:S02]  /*0020*/  LDC R0, c[0x0][0x380] ;  /* 0x0000e000ff007b82 */ /* 0x000e240000000800 */
[----:B0-----:R-:W-:-:S13]  /*0030*/  ISETP.LE.U32.AND P0, PT, R0, UR6, PT ;  /* 0x0000000600007c0c */ /* 0x001fda000bf03070 */
[----:B------:R-:W-:Y:S05]  /*0040*/  @P0 EXIT ;  /* 0x000000000000094d */ /* 0x000fea0003800000 */
[----:B------:R-:W0:Y:S01]  /*0050*/  S2R R0, SR_TID.X ;  /* 0x0000000000007919 */ /* 0x000e220000002100 */
[----:B------:R-:W1:Y:S01]  /*0060*/  S2UR UR5, SR_CgaCtaId ;  /* 0x00000000000579c3 */ /* 0x000e620000008800 */
[----:B------:R-:W2:Y:S01]  /*0070*/  LDCU UR7, c[0x0][0x360] ;  /* 0x00006c00ff0777ac */ /* 0x000ea20008000800 */
[----:B------:R-:W-:Y:S01]  /*0080*/  MOV R9, UR6 ;  /* 0x0000000600097c02 */ /* 0x000fe20008000f00 */
[----:B------:R-:W-:Y:S01]  /*0090*/  UMOV UR4, 0x400 ;  /* 0x0000040000047882 */ /* 0x000fe20000000000 */
[----:B------:R-:W3:Y:S04]  /*00a0*/  LDCU.64 UR8, c[0x0][0x358] ;  /* 0x00006b00ff0877ac */ /* 0x000ee80008000a00 */
[----:B------:R-:W4:Y:S01]  /*00b0*/  LDC R2, c[0x0][0x370] ;  /* 0x0000dc00ff027b82 */ /* 0x000f220000000800 */
[----:B-1----:R-:W-:Y:S01]  /*00c0*/  ULEA UR4, UR5, UR4, 0x18 ;  /* 0x0000000405047291 */ /* 0x002fe2000f8ec0ff */
[----:B0-----:R-:W-:-:S02]  /*00d0*/  SHF.L.U32 R3, R0, 0x2, RZ ;  /* 0x0000000200037819 */ /* 0x001fc400000006ff */
[C---:B------:R-:W-:Y:S02]  /*00e0*/  LOP3.LUT R4, R0.reuse, 0x3e0, RZ, 0xc0, !PT ;  /* 0x000003e000047812 */ /* 0x040fe400078ec0ff */
[C---:B------:R-:W-:Y:S02]  /*00f0*/  LOP3.LUT R5, R3.reuse, 0x7c, RZ, 0xc0, !PT ;  /* 0x0000007c03057812 */ /* 0x040fe400078ec0ff */
[----:B------:R-:W-:Y:S02]  /*0100*/  LOP3.LUT R11, R0, 0x1f, RZ, 0xc0, !PT ;  /* 0x0000001f000b7812 */ /* 0x000fe400078ec0ff */
[----:B------:R-:W-:Y:S02]  /*0110*/  IADD3 R4, PT, PT, R4, R5, RZ ;  /* 0x0000000504047210 */ /* 0x000fe40007ffe0ff */
[----:B------:R-:W-:Y:S02]  /*0120*/  LOP3.LUT R8, R3, 0xf80, RZ, 0xc0, !PT ;  /* 0x00000f8003087812 */ /* 0x000fe400078ec0ff */
[----:B--23--:R-:W-:-:S07]  /*0130*/  LEA R10, R4, UR4, 0x2 ;  /* 0x00000004040a7c11 */ /* 0x00cfce000f8e10ff */
.L_x_5:
[----:B0-----:R-:W0:Y:S01]  /*0140*/  LDCU UR5, c[0x0][0x384] ;  /* 0x00007080ff0577ac */ /* 0x001e220008000800 */
[----:B------:R-:W-:Y:S01]  /*0150*/  BSSY.RECONVERGENT B0, `(.L_x_0) ;  /* 0x0000011000007945 */ /* 0x000fe20003800200 */
[----:B------:R-:W-:Y:S01]  /*0160*/  IMAD.MOV.U32 R16, RZ, RZ, RZ ;  /* 0x000000ffff107224 */ /* 0x000fe200078e00ff */
[----:B0-----:R-:W-:-:S13]  /*0170*/  ISETP.GE.U32.AND P0, PT, R0, UR5, PT ;  /* 0x0000000500007c0c */ /* 0x001fda000bf06070 */
[----:B-1----:R-:W-:Y:S05]  /*0180*/  @P0 BRA `(.L_x_1) ;  /* 0x0000000000340947 */ /* 0x002fea0003800000 */
[----:B------:R-:W0:Y:S01]  /*0190*/  LDC.64 R4, c[0x0][0x388] ;  /* 0x0000e200ff047b82 */ /* 0x000e220000000a00 */
[----:B------:R-:W-:Y:S02]  /*01a0*/  HFMA2 R16, -RZ, RZ, 0, 0 ;  /* 0x00000000ff107431 */ /* 0x000fe400000001ff */
[----:B------:R-:W-:-:S05]  /*01b0*/  IMAD.MOV.U32 R18, RZ, RZ, R0 ;  /* 0x000000ffff127224 */ /* 0x000fca00078e0000 */
[----:B------:R-:W1:Y:S02]  /*01c0*/  LDC.64 R6, c[0x0][0x390] ;  /* 0x0000e400ff067b82 */ /* 0x000e640000000a00 */
.L_x_2:
[----:B------:R-:W-:-:S04]  /*01d0*/  IMAD R15, R9, UR5, R18 ;  /* 0x00000005090f7c24 */ /* 0x000fc8000f8e0212 */
[----:B0-----:R-:W-:-:S04]  /*01e0*/  IMAD.WIDE.U32 R12, R15, 0x4, R4 ;  /* 0x000000040f0c7825 */ /* 0x001fc800078e0004 */
[----:B-1----:R-:W-:Y:S02]  /*01f0*/  IMAD.WIDE.U32 R14, R15, 0x4, R6 ;  /* 0x000000040f0e7825 */ /* 0x002fe400078e0006 */
[----:B------:R-:W2:Y:S04]  /*0200*/  LDG.E.CONSTANT R13, desc[UR8][R12.64] ;  /* 0x000000080c0d7981 */ /* 0x000ea8000c1e9900 */
[----:B------:R-:W2:Y:S01]  /*0210*/  LDG.E.CONSTANT R14, desc[UR8][R14.64] ;  /* 0x000000080e0e7981 */ /* 0x000ea2000c1e9900 */
[----:B------:R-:W-:-:S04]  /*0220*/  IADD3 R18, PT, PT, R18, UR7, RZ ;  /* 0x0000000712127c10 */ /* 0x000fc8000fffe0ff */
[----:B------:R-:W-:Y:S01]  /*0230*/  ISETP.GE.U32.AND P0, PT, R18, UR5, PT ;  /* 0x0000000512007c0c */ /* 0x000fe2000bf06070 */
[----:B--2---:R-:W-:-:S12]  /*0240*/  FFMA R16, R13, R14, R16 ;  /* 0x0000000e0d107223 */ /* 0x004fd80000000010 */
[----:B------:R-:W-:Y:S05]  /*0250*/  @!P0 BRA `(.L_x_2) ;  /* 0xfffffffc00dc8947 */ /* 0x000fea000383ffff */
.L_x_1:
[----:B------:R-:W-:Y:S05]  /*0260*/  BSYNC.RECONVERGENT B0 ;  /* 0x0000000000007941 */ /* 0x000fea0003800200 */
.L_x_0:
[----:B------:R0:W-:Y:S01]  /*0270*/  STS [R3+UR4], R16 ;  /* 0x0000001003007988 */ /* 0x0001e20008000804 */
[----:B------:R-:W-:Y:S01]  /*0280*/  ISETP.GT.U32.AND P0, PT, R11, 0x7, PT ;  /* 0x000000070b00780c */ /* 0x000fe20003f04070 */
[----:B------:R-:W-:-:S12]  /*0290*/  BSSY.RECONVERGENT B0, `(.L_x_3) ;  /* 0x000001a000007945 */ /* 0x000fd80003800200 */
[----:B0-----:R-:W-:Y:S05]  /*02a0*/  @P0 BRA `(.L_x_4) ;  /* 0x0000000000600947 */ /* 0x001fea0003800000 */
[----:B------:R-:W0:Y:S01]  /*02b0*/  LDS.128 R4, [R10] ;  /* 0x000000000a047984 */ /* 0x000e220000000c00 */
[----:B------:R-:W-:Y:S01]  /*02c0*/  ISETP.NE.AND P0, PT, R11, RZ, PT ;  /* 0x000000ff0b00720c */ /* 0x000fe20003f05270 */
[----:B0-----:R-:W-:-:S04]  /*02d0*/  FADD R5, R4, R5 ;  /* 0x0000000504057221 */ /* 0x001fc80000000000 */
[----:B------:R-:W-:-:S04]  /*02e0*/  FADD R6, R6, R5 ;  /* 0x0000000506067221 */ /* 0x000fc80000000000 */
[----:B------:R-:W-:-:S05]  /*02f0*/  FADD R7, R7, R6 ;  /* 0x0000000607077221 */ /* 0x000fca0000000000 */
[----:B------:R0:W-:Y:S01]  /*0300*/  STS [R10], R7 ;  /* 0x000000070a007388 */ /* 0x0001e20000000800 */
[----:B------:R-:W-:Y:S05]  /*0310*/  @P0 BRA `(.L_x_4) ;  /* 0x0000000000440947 */ /* 0x000fea0003800000 */
[----:B------:R-:W1:Y:S01]  /*0320*/  LDS R6, [R8+UR4+0x10] ;  /* 0x0000100408067984 */ /* 0x000e620008000800 */
[----:B------:R-:W2:Y:S03]  /*0330*/  LDC.64 R4, c[0x0][0x398] ;  /* 0x0000e600ff047b82 */ /* 0x000ea60000000a00 */
[----:B------:R-:W3:Y:S04]  /*0340*/  LDS R13, [R8+UR4+0x20] ;  /* 0x00002004080d7984 */ /* 0x000ee80008000800 */
[----:B------:R-:W5:Y:S04]  /*0350*/  LDS R15, [R8+UR4+0x30] ;  /* 0x00003004080f7984 */ /* 0x000f680008000800 */
[----:B------:R-:W4:Y:S04]  /*0360*/  LDS R17, [R8+UR4+0x40] ;  /* 0x0000400408117984 */ /* 0x000f280008000800 */
[----:B------:R-:W0:Y:S04]  /*0370*/  LDS R19, [R8+UR4+0x50] ;  /* 0x0000500408137984 */ /* 0x000e280008000800 */
[----:B------:R-:W0:Y:S04]  /*0380*/  LDS R21, [R8+UR4+0x60] ;  /* 0x0000600408157984 */ /* 0x000e280008000800 */
[----:B------:R-:W0:Y:S01]  /*0390*/  LDS R23, [R8+UR4+0x70] ;  /* 0x0000700408177984 */ /* 0x000e220008000800 */
[----:B--2---:R-:W-:-:S04]  /*03a0*/  IMAD.WIDE.U32 R4, R9, 0x4, R4 ;  /* 0x0000000409047825 */ /* 0x004fc800078e0004 */
[----:B-1----:R-:W-:-:S04]  /*03b0*/  FADD R6, R7, R6 ;  /* 0x0000000607067221 */ /* 0x002fc80000000000 */
[----:B---3--:R-:W-:-:S04]  /*03c0*/  FADD R6, R6, R13 ;  /* 0x0000000d06067221 */ /* 0x008fc80000000000 */
[----:B-----5:R-:W-:-:S04]  /*03d0*/  FADD R6, R6, R15 ;  /* 0x0000000f06067221 */ /* 0x020fc80000000000 */
[----:B----4-:R-:W-:-:S04]  /*03e0*/  FADD R6, R6, R17 ;  /* 0x0000001106067221 */ /* 0x010fc80000000000 */
[----:B0-----:R-:W-:-:S04]  /*03f0*/  FADD R6, R6, R19 ;  /* 0x0000001306067221 */ /* 0x001fc80000000000 */
[----:B------:R-:W-:-:S04]  /*0400*/  FADD R6, R6, R21 ;  /* 0x0000001506067221 */ /* 0x000fc80000000000 */
[----:B------:R-:W-:-:S05]  /*0410*/  FADD R23, R6, R23 ;  /* 0x0000001706177221 */ /* 0x000fca0000000000 */
[----:B------:R1:W-:Y:S02]  /*0420*/  REDG.E.ADD.F32.FTZ.RN.STRONG.GPU desc[UR8][R4.64], R23 ;  /* 0x00000017040079a6 */ /* 0x0003e4000c12f308 */
.L_x_4:
[----:B------:R-:W-:Y:S05]  /*0430*/  BSYNC.RECONVERGENT B0 ;  /* 0x0000000000007941 */ /* 0x000fea0003800200 */
.L_x_3:
[----:B------:R-:W2:Y:S01]  /*0440*/  LDCU UR5, c[0x0][0x380] ;  /* 0x00007000ff0577ac */ /* 0x000ea20008000800 */
[----:B----4-:R-:W-:-:S04]  /*0450*/  IADD3 R9, PT, PT, R2, R9, RZ ;  /* 0x0000000902097210 */ /* 0x010fc80007ffe0ff */
[----:B--2---:R-:W-:-:S13]  /*0460*/  ISETP.GE.U32.AND P0, PT, R9, UR5, PT ;  /* 0x0000000509007c0c */ /* 0x004fda000bf06070 */
[----:B------:R-:W-:Y:S05]  /*0470*/  @!P0 BRA `(.L_x_5) ;  /* 0xfffffffc00308947 */ /* 0x000fea000383ffff */
[----:B------:R-:W-:Y:S05]  /*0480*/  EXIT ;  /* 0x000000000000794d */ /* 0x000fea0003800000 */
.L_x_6:
[----:B------:R-:W-:-:S00]  /*0490*/  BRA `(.L_x_6) ;  /* 0xfffffffc00fc7947 */ /* 0x000fc0000383ffff */
[----:B------:R-:W-:-:S00]  /*04a0*/  NOP ;  /* 0x0000000000007918 */ /* 0x000fc00000000000 */
        /* <DEDUP_REMOVED lines=13> */
.L_x_20:


//--------------------- .text._Z36doCudaDotProducts_Independent_kerneljjjPKfS0_Pf --------------------------
	.section	.text._Z36doCudaDotProducts_Independent_kerneljjjPKfS0_Pf,"ax",@progbits
	.align	128
        .global         _Z36doCudaDotProducts_Independent_kerneljjjPKfS0_Pf
        .type           _Z36doCudaDotProducts_Independent_kerneljjjPKfS0_Pf,@function
        .size           _Z36doCudaDotProducts_Independent_kerneljjjPKfS0_Pf,(.L_x_21 - _Z36doCudaDotProducts_Independent_kerneljjjPKfS0_Pf)
        .other          _Z36doCudaDotProducts_Independent_kerneljjjPKfS0_Pf,@"STO_CUDA_ENTRY STV_DEFAULT"
_Z36doCudaDotProducts_Independent_kerneljjjPKfS0_Pf:
.text._Z36doCudaDotProducts_Independent_kerneljjjPKfS0_Pf:
[----:B------:R-:W-:Y:S01]  /*0000*/  LDC R1, c[0x0][0x37c] ;  /* 0x0000df00ff017b82 */ /* 0x000fe20000000800 */
[----:B------:R-:W0:Y:S01]  /*0010*/  S2R R0, SR_TID.X ;  /* 0x0000000000007919 */ /* 0x000e220000002100 */
[----:B------:R-:W1:Y:S06]  /*0020*/  LDCU UR4, c[0x0][0x360] ;  /* 0x00006c00ff0477ac */ /* 0x000e6c0008000800 */
[----:B------:R-:W0:Y:S01]  /*0030*/  S2UR UR5, SR_CTAID.X ;  /* 0x00000000000579c3 */ /* 0x000e220000002500 */
[----:B------:R-:W2:Y:S07]  /*0040*/  LDCU UR7, c[0x0][0x380] ;  /* 0x00007000ff0777ac */ /* 0x000eae0008000800 */
[----:B------:R-:W0:Y:S02]  /*0050*/  LDC R3, c[0x0][0x360] ;  /* 0x0000d800ff037b82 */ /* 0x000e240000000800 */
[----:B0-----:R-:W-:-:S05]  /*0060*/  IMAD R0, R3, UR5, R0 ;  /* 0x0000000503007c24 */ /* 0x001fca000f8e0200 */
[----:B--2---:R-:W-:-:S13]  /*0070*/  ISETP.GE.U32.AND P0, PT, R0, UR7, PT ;  /* 0x0000000700007c0c */ /* 0x004fda000bf06070 */
[----:B-1----:R-:W-:Y:S05]  /*0080*/  @P0 EXIT ;  /* 0x000000000000094d */ /* 0x002fea0003800000 */
[----:B------:R-:W0:Y:S01]  /*0090*/  LDCU UR6, c[0x0][0x388] ;  /* 0x00007100ff0677ac */ /* 0x000e220008000800 */
[----:B------:R-:W1:Y:S01]  /*00a0*/  LDCU UR5, c[0x0][0x370] ;  /* 0x00006e00ff0577ac */ /* 0x000e620008000800 */
[----:B------:R-:W2:Y:S01]  /*00b0*/  LDCU.64 UR10, c[0x0][0x358] ;  /* 0x00006b00ff0a77ac */ /* 0x000ea20008000a00 */
[----:B0-----:R-:W-:Y:S02]  /*00c0*/  UISETP.NE.AND UP0, UPT, UR6, URZ, UPT ;  /* 0x000000ff0600728c */ /* 0x001fe4000bf05270 */
[----:B-1----:R-:W-:-:S07]  /*00d0*/  UIMAD UR4, UR4, UR5, URZ ;  /* 0x00000005040472a4 */ /* 0x002fce000f8e02ff */
[----:B--2---:R-:W-:Y:S05]  /*00e0*/  BRA.U UP0, `(.L_x_7) ;  /* 0x00000001001c7547 */ /* 0x004fea000b800000 */
[----:B------:R-:W0:Y:S02]  /*00f0*/  LDC.64 R4, c[0x0][0x3a0] ;  /* 0x0000e800ff047b82 */ /* 0x000e240000000a00 */
.L_x_8:
[C---:B0-----:R-:W-:Y:S01]  /*0100*/  IMAD.WIDE.U32 R2, R0.reuse, 0x4, R4 ;  /* 0x0000000400027825 */ /* 0x041fe200078e0004 */
[----:B------:R-:W-:-:S04]  /*0110*/  IADD3 R0, PT, PT, R0, UR4, RZ ;  /* 0x0000000400007c10 */ /* 0x000fc8000fffe0ff */
[----:B------:R1:W-:Y:S01]  /*0120*/  STG.E desc[UR10][R2.64], RZ ;  /* 0x000000ff02007986 */ /* 0x0003e2000c10190a */
[----:B------:R-:W-:-:S13]  /*0130*/  ISETP.GE.U32.AND P0, PT, R0, UR7, PT ;  /* 0x0000000700007c0c */ /* 0x000fda000bf06070 */
[----:B-1----:R-:W-:Y:S05]  /*0140*/  @!P0 BRA `(.L_x_8) ;  /* 0xfffffffc00ec8947 */ /* 0x002fea000383ffff */
[----:B------:R-:W-:Y:S05]  /*0150*/  EXIT ;  /* 0x000000000000794d */ /* 0x000fea0003800000 */
.L_x_7:
[----:B------:R-:W-:Y:S02]  /*0160*/  ULOP3.LUT UR7, UR6, 0x7, URZ, 0xc0, !UPT ;  /* 0x0000000706077892 */ /* 0x000fe4000f8ec0ff */
[----:B------:R-:W-:Y:S02]  /*0170*/  ULOP3.LUT UR8, UR6, 0xfffffff0, URZ, 0xc0, !UPT ;  /* 0xfffffff006087892 */ /* 0x000fe4000f8ec0ff */
[----:B------:R-:W-:-:S12]  /*0180*/  ULOP3.LUT UR5, UR6, 0x3, URZ, 0xc0, !UPT ;  /* 0x0000000306057892 */ /* 0x000fd8000f8ec0ff */
.L_x_14:
[----:B------:R-:W0:Y:S01]  /*0190*/  LDCU UR6, c[0x0][0x388] ;  /* 0x00007100ff0677ac */ /* 0x000e220008000800 */
[----:B------:R-:W-:Y:S01]  /*01a0*/  HFMA2 R5, -RZ, RZ, 0, 0 ;  /* 0x00000000ff057431 */ /* 0x000fe200000001ff */
[----:B------:R-:W-:Y:S01]  /*01b0*/  MOV R3, RZ ;  /* 0x000000ff00037202 */ /* 0x000fe20000000f00 */
[----:B0-----:R-:W-:-:S09]  /*01c0*/  UISETP.GE.U32.AND UP0, UPT, UR6, 0x10, UPT ;  /* 0x000000100600788c */ /* 0x001fd2000bf06070 */
[----:B------:R-:W-:Y:S05]  /*01d0*/  BRA.U !UP0, `(.L_x_9) ;  /* 0x0000000508e87547 */ /* 0x000fea000b800000 */
[----:B------:R-:W0:Y:S01]  /*01e0*/  LDC R3, c[0x0][0x384] ;  /* 0x0000e100ff037b82 */ /* 0x000e220000000800 */
[----:B------:R-:W-:Y:S01]  /*01f0*/  UIADD3 UR6, UPT, UPT, -UR8, URZ, URZ ;  /* 0x000000ff08067290 */ /* 0x000fe2000fffe1ff */
[----:B------:R-:W-:Y:S02]  /*0200*/  MOV R5, RZ ;  /* 0x000000ff00057202 */ /* 0x000fe40000000f00 */
[----:B------:R-:W-:-:S03]  /*0210*/  MOV R4, R0 ;  /* 0x0000000000047202 */ /* 0x000fc60000000f00 */
[----:B------:R-:W-:Y:S02]  /*0220*/  MOV R24, UR6 ;  /* 0x0000000600187c02 */ /* 0x000fe40008000f00 */
[----:B0-----:R-:W-:Y:S01]  /*0230*/  IADD3 R6, PT, PT, R0, R3, RZ ;  /* 0x0000000300067210 */ /* 0x001fe20007ffe0ff */
[C-C-:B------:R-:W-:Y:S01]  /*0240*/  IMAD R8, R3.reuse, 0x3, R0.reuse ;  /* 0x0000000303087824 */ /* 0x140fe200078e0200 */
[CC--:B------:R-:W-:Y:S01]  /*0250*/  LEA R2, R3.reuse, R0.reuse, 0x1 ;  /* 0x0000000003027211 */ /* 0x0c0fe200078e08ff */
[C-C-:B------:R-:W-:Y:S01]  /*0260*/  IMAD R12, R3.reuse, 0x5, R0.reuse ;  /* 0x00000005030c7824 */ /* 0x140fe200078e0200 */
[CC--:B------:R-:W-:Y:S01]  /*0270*/  LEA R10, R3.reuse, R0.reuse, 0x2 ;  /* 0x00000000030a7211 */ /* 0x0c0fe200078e10ff */
[C-C-:B------:R-:W-:Y:S01]  /*0280*/  IMAD R14, R3.reuse, 0x6, R0.reuse ;  /* 0x00000006030e7824 */ /* 0x140fe200078e0200 */
[C---:B------:R-:W-:Y:S01]  /*0290*/  LEA R7, R3.reuse, R0, 0x3 ;  /* 0x0000000003077211 */ /* 0x040fe200078e18ff */
[C-C-:B------:R-:W-:Y:S02]  /*02a0*/  IMAD R16, R3.reuse, 0x7, R0.reuse ;  /* 0x0000000703107824 */ /* 0x140fe400078e0200 */
[----:B------:R-:W-:-:S02]  /*02b0*/  IMAD R9, R3, 0x9, R0 ;  /* 0x0000000903097824 */ /* 0x000fc400078e0200 */
[C-C-:B------:R-:W-:Y:S02]  /*02c0*/  IMAD R11, R3.reuse, 0xa, R0.reuse ;  /* 0x0000000a030b7824 */ /* 0x140fe400078e0200 */
[C-C-:B------:R-:W-:Y:S02]  /*02d0*/  IMAD R13, R3.reuse, 0xb, R0.reuse ;  /* 0x0000000b030d7824 */ /* 0x140fe400078e0200 */
[C-C-:B------:R-:W-:Y:S02]  /*02e0*/  IMAD R15, R3.reuse, 0xc, R0.reuse ;  /* 0x0000000c030f7824 */ /* 0x140fe400078e0200 */
[C-C-:B------:R-:W-:Y:S02]  /*02f0*/  IMAD R17, R3.reuse, 0xd, R0.reuse ;  /* 0x0000000d03117824 */ /* 0x140fe400078e0200 */
[C-C-:B------:R-:W-:Y:S02]  /*0300*/  IMAD R25, R3.reuse, 0xe, R0.reuse ;  /* 0x0000000e03197824 */ /* 0x140fe400078e0200 */
[----:B------:R-:W-:-:S07]  /*0310*/  IMAD R27, R3, 0xf, R0 ;  /* 0x0000000f031b7824 */ /* 0x000fce00078e0200 */
.L_x_10:
[----:B------:R-:W0:Y:S08]  /*0320*/  LDC.64 R22, c[0x0][0x390] ;  /* 0x0000e400ff167b82 */ /* 0x000e300000000a00 */
[----:B------:R-:W1:Y:S01]  /*0330*/  LDC.64 R18, c[0x0][0x398] ;  /* 0x0000e600ff127b82 */ /* 0x000e620000000a00 */
[----:B0-----:R-:W-:-:S05]  /*0340*/  IMAD.WIDE.U32 R28, R4, 0x4, R22 ;  /* 0x00000004041c7825 */ /* 0x001fca00078e0016 */
[----:B------:R1:W2:Y:S02]  /*0350*/  LDG.E.CONSTANT R20, desc[UR10][R28.64] ;  /* 0x0000000a1c147981 */ /* 0x0002a4000c1e9900 */
[----:B-1----:R-:W-:-:S05]  /*0360*/  IMAD.WIDE.U32 R28, R4, 0x4, R18 ;  /* 0x00000004041c7825 */ /* 0x002fca00078e0012 */
[----:B------:R-:W2:Y:S02]  /*0370*/  LDG.E.CONSTANT R21, desc[UR10][R28.64] ;  /* 0x0000000a1c157981 */ /* 0x000ea4000c1e9900 */
[----:B--2---:R-:W-:Y:S01]  /*0380*/  FFMA R5, R20, R21, R5 ;  /* 0x0000001514057223 */ /* 0x004fe20000000005 */
[----:B------:R-:W-:-:S05]  /*0390*/  IMAD.WIDE.U32 R20, R6, 0x4, R22 ;  /* 0x0000000406147825 */ /* 0x000fca00078e0016 */
[----:B------:R0:W2:Y:S02]  /*03a0*/  LDG.E.CONSTANT R26, desc[UR10][R20.64] ;  /* 0x0000000a141a7981 */ /* 0x0000a4000c1e9900 */
[----:B0-----:R-:W-:-:S06]  /*03b0*/  IMAD.WIDE.U32 R20, R6, 0x4, R18 ;  /* 0x0000000406147825 */ /* 0x001fcc00078e0012 */
[----:B------:R-:W2:Y:S01]  /*03c0*/  LDG.E.CONSTANT R20, desc[UR10][R20.64] ;  /* 0x0000000a14147981 */ /* 0x000ea2000c1e9900 */
[----:B------:R-:W-:-:S06]  /*03d0*/  IMAD.WIDE.U32 R28, R2, 0x4, R18 ;  /* 0x00000004021c7825 */ /* 0x000fcc00078e0012 */
[----:B------:R-:W3:Y:S01]  /*03e0*/  LDG.E.CONSTANT R28, desc[UR10][R28.64] ;  /* 0x0000000a1c1c7981 */ /* 0x000ee2000c1e9900 */
[----:B--2---:R-:W-:Y:S01]  /*03f0*/  FFMA R5, R26, R20, R5 ;  /* 0x000000141a057223 */ /* 0x004fe20000000005 */
[----:B------:R-:W-:-:S05]  /*0400*/  IMAD.WIDE.U32 R20, R2, 0x4, R22 ;  /* 0x0000000402147825 */ /* 0x000fca00078e0016 */
[----:B------:R0:W3:Y:S02]  /*0410*/  LDG.E.CONSTANT R26, desc[UR10][R20.64] ;  /* 0x0000000a141a7981 */ /* 0x0000e4000c1e9900 */
[----:B0-----:R-:W-:-:S06]  /*0420*/  IMAD.WIDE.U32 R20, R8, 0x4, R18 ;  /* 0x0000000408147825 */ /* 0x001fcc00078e0012 */
[----:B------:R-:W2:Y:S01]  /*0430*/  LDG.E.CONSTANT R20, desc[UR10][R20.64] ;  /* 0x0000000a14147981 */ /* 0x000ea2000c1e9900 */
[----:B---3--:R-:W-:Y:S01]  /*0440*/  FFMA R5, R26, R28, R5 ;  /* 0x0000001c1a057223 */ /* 0x008fe20000000005 */
[----:B------:R-:W-:-:S05]  /*0450*/  IMAD.WIDE.U32 R28, R8, 0x4, R22 ;  /* 0x00000004081c7825 */ /* 0x000fca00078e0016 */
[----:B------:R-:W2:Y:S02]  /*0460*/  LDG.E.CONSTANT R26, desc[UR10][R28.64] ;  /* 0x0000000a1c1a7981 */ /* 0x000ea4000c1e9900 */
[----:B--2---:R-:W-:Y:S01]  /*0470*/  FFMA R5, R26, R20, R5 ;  /* 0x000000141a057223 */ /* 0x004fe20000000005 */
[----:B------:R-:W-:-:S05]  /*0480*/  IMAD.WIDE.U32 R20, R10, 0x4, R22 ;  /* 0x000000040a147825 */ /* 0x000fca00078e0016 */
[----:B------:R0:W2:Y:S02]  /*0490*/  LDG.E.CONSTANT R26, desc[UR10][R20.64] ;  /* 0x0000000a141a7981 */ /* 0x0000a4000c1e9900 */
[----:B0-----:R-:W-:-:S06]  /*04a0*/  IMAD.WIDE.U32 R20, R10, 0x4, R18 ;  /* 0x000000040a147825 */ /* 0x001fcc00078e0012 */
[----:B------:R-:W2:Y:S01]  /*04b0*/  LDG.E.CONSTANT R20, desc[UR10][R20.64] ;  /* 0x0000000a14147981 */ /* 0x000ea2000c1e9900 */
[----:B------:R-:W-:-:S04]  /*04c0*/  IMAD.WIDE.U32 R28, R12, 0x4, R22 ;  /* 0x000000040c1c7825 */ /* 0x000fc800078e0016 */
[----:B--2---:R-:W-:Y:S02]  /*04d0*/  FFMA R5, R26, R20, R5 ;  /* 0x000000141a057223 */ /* 0x004fe40000000005 */
        /* <DEDUP_REMOVED lines=42> */
[----:B------:R0:W2:Y:S02]  /*0780*/  LDG.E.CONSTANT R26, desc[UR10][R28.64] ;  /* 0x0000000a1c1a7981 */ /* 0x0000a4000c1e9900 */
[----:B0-----:R-:W-:-:S04]  /*0790*/  IMAD.WIDE.U32 R28, R25, 0x4, R18 ;  /* 0x00000004191c7825 */ /* 0x001fc800078e0012 */
[----:B------:R-:W-:Y:S02]  /*07a0*/  IMAD.WIDE.U32 R18, R27, 0x4, R18 ;  /* 0x000000041b127825 */ /* 0x000fe400078e0012 */
[----:B------:R-:W3:Y:S04]  /*07b0*/  LDG.E.CONSTANT R28, desc[UR10][R28.64] ;  /* 0x0000000a1c1c7981 */ /* 0x000ee8000c1e9900 */
[----:B------:R-:W4:Y:S01]  /*07c0*/  LDG.E.CONSTANT R18, desc[UR10][R18.64] ;  /* 0x0000000a12127981 */ /* 0x000f22000c1e9900 */
[----:B--2---:R-:W-:Y:S01]  /*07d0*/  FFMA R5, R26, R20, R5 ;  /* 0x000000141a057223 */ /* 0x004fe20000000005 */
[----:B------:R-:W-:-:S04]  /*07e0*/  IMAD.WIDE.U32 R20, R25, 0x4, R22 ;  /* 0x0000000419147825 */ /* 0x000fc800078e0016 */
[----:B------:R-:W-:Y:S01]  /*07f0*/  IMAD.WIDE.U32 R22, R27, 0x4, R22 ;  /* 0x000000041b167825 */ /* 0x000fe200078e0016 */
[----:B------:R-:W3:Y:S05]  /*0800*/  LDG.E.CONSTANT R26, desc[UR10][R20.64] ;  /* 0x0000000a141a7981 */ /* 0x000eea000c1e9900 */
[----:B------:R-:W4:Y:S01]  /*0810*/  LDG.E.CONSTANT R22, desc[UR10][R22.64] ;  /* 0x0000000a16167981 */ /* 0x000f22000c1e9900 */
[----:B------:R-:W-:-:S04]  /*0820*/  IADD3 R24, PT, PT, R24, 0x10, RZ ;  /* 0x0000001018187810 */ /* 0x000fc80007ffe0ff */
[----:B------:R-:W-:Y:S02]  /*0830*/  ISETP.NE.AND P0, PT, R24, RZ, PT ;  /* 0x000000ff1800720c */ /* 0x000fe40003f05270 */
[C---:B------:R-:W-:Y:S02]  /*0840*/  LEA R6, R3.reuse, R6, 0x4 ;  /* 0x0000000603067211 */ /* 0x040fe400078e20ff */
[C---:B------:R-:W-:Y:S02]  /*0850*/  LEA R2, R3.reuse, R2, 0x4 ;  /* 0x0000000203027211 */ /* 0x040fe400078e20ff */
[C---:B------:R-:W-:Y:S02]  /*0860*/  LEA R8, R3.reuse, R8, 0x4 ;  /* 0x0000000803087211 */ /* 0x040fe400078e20ff */
[C---:B------:R-:W-:Y:S02]  /*0870*/  LEA R10, R3.reuse, R10, 0x4 ;  /* 0x0000000a030a7211 */ /* 0x040fe400078e20ff */
[----:B------:R-:W-:-:S02]  /*0880*/  LEA R12, R3, R12, 0x4 ;  /* 0x0000000c030c7211 */ /* 0x000fc400078e20ff */
[C---:B------:R-:W-:Y:S02]  /*0890*/  LEA R14, R3.reuse, R14, 0x4 ;  /* 0x0000000e030e7211 */ /* 0x040fe400078e20ff */
        /* <DEDUP_REMOVED lines=9> */
[----:B------:R-:W-:Y:S01]  /*0930*/  LEA R4, R3, R4, 0x4 ;  /* 0x0000000403047211 */ /* 0x000fe200078e20ff */
[----:B---3--:R-:W-:-:S04]  /*0940*/  FFMA R5, R26, R28, R5 ;  /* 0x0000001c1a057223 */ /* 0x008fc80000000005 */
[----:B----4-:R-:W-:Y:S01]  /*0950*/  FFMA R5, R22, R18, R5 ;  /* 0x0000001216057223 */ /* 0x010fe20000000005 */
[----:B------:R-:W-:Y:S06]  /*0960*/  @P0 BRA `(.L_x_10) ;  /* 0xfffffff8006c0947 */ /* 0x000fec000383ffff */
[----:B------:R-:W-:-:S07]  /*0970*/  MOV R3, UR8 ;  /* 0x0000000800037c02 */ /* 0x000fce0008000f00 */
.L_x_9:
[----:B------:R-:W0:Y:S02]  /*0980*/  LDCU UR6, c[0x0][0x388] ;  /* 0x00007100ff0677ac */ /* 0x000e240008000800 */
[----:B0-----:R-:W-:-:S04]  /*0990*/  ULOP3.LUT UR6, UR6, 0xf, URZ, 0xc0, !UPT ;  /* 0x0000000f06067892 */ /* 0x001fc8000f8ec0ff */
[----:B------:R-:W-:-:S09]  /*09a0*/  UISETP.NE.AND UP0, UPT, UR6, URZ, UPT ;  /* 0x000000ff0600728c */ /* 0x000fd2000bf05270 */
[----:B------:R-:W-:Y:S05]  /*09b0*/  BRA.U !UP0, `(.L_x_11) ;  /* 0x0000000508cc7547 */ /* 0x000fea000b800000 */
[----:B------:R-:W-:Y:S02]  /*09c0*/  UIADD3 UR6, UPT, UPT, UR6, -0x1, URZ ;  /* 0xffffffff06067890 */ /* 0x000fe4000fffe0ff */
[----:B------:R-:W-:Y:S02]  /*09d0*/  UISETP.NE.AND UP1, UPT, UR7, URZ, UPT ;  /* 0x000000ff0700728c */ /* 0x000fe4000bf25270 */
[----:B------:R-:W-:-:S09]  /*09e0*/  UISETP.GE.U32.AND UP0, UPT, UR6, 0x7, UPT ;  /* 0x000000070600788c */ /* 0x000fd2000bf06070 */
[----:B------:R-:W-:Y:S05]  /*09f0*/  BRA.U !UP0, `(.L_x_12) ;  /* 0x0000000108d07547 */ /* 0x000fea000b800000 */
[----:B------:R-:W0:Y:S01]  /*0a00*/  LDCU UR6, c[0x0][0x384] ;  /* 0x00007080ff0677ac */ /* 0x000e220008000800 */
[----:B------:R-:W1:Y:S08]  /*0a10*/  LDC.64 R10, c[0x0][0x390] ;  /* 0x0000e400ff0a7b82 */ /* 0x000e700000000a00 */
[----:B------:R-:W2:Y:S01]  /*0a20*/  LDC.64 R12, c[0x0][0x398] ;  /* 0x0000e600ff0c7b82 */ /* 0x000ea20000000a00 */
[----:B0-----:R-:W-:-:S05]  /*0a30*/  IMAD R21, R3, UR6, R0 ;  /* 0x0000000603157c24 */ /* 0x001fca000f8e0200 */
[C---:B------:R-:W-:Y:S01]  /*0a40*/  IADD3 R15, PT, PT, R21.reuse, UR6, RZ ;  /* 0x00000006150f7c10 */ /* 0x040fe2000fffe0ff */
[----:B-1----:R-:W-:-:S03]  /*0a50*/  IMAD.WIDE.U32 R22, R21, 0x4, R10 ;  /* 0x0000000415167825 */ /* 0x002fc600078e000a */
[C---:B------:R-:W-:Y:S01]  /*0a60*/  IADD3 R17, PT, PT, R15.reuse, UR6, RZ ;  /* 0x000000060f117c10 */ /* 0x040fe2000fffe0ff */
[----:B------:R-:W-:-:S03]  /*0a70*/  IMAD.WIDE.U32 R8, R15, 0x4, R10 ;  /* 0x000000040f087825 */ /* 0x000fc600078e000a */
[----:B------:R-:W-:Y:S01]  /*0a80*/  IADD3 R29, PT, PT, R17, UR6, RZ ;  /* 0x00000006111d7c10 */ /* 0x000fe2000fffe0ff */
[----:B------:R-:W3:Y:S01]  /*0a90*/  LDG.E.CONSTANT R22, desc[UR10][R22.64] ;  /* 0x0000000a16167981 */ /* 0x000ee2000c1e9900 */
[----:B--2---:R-:W-:-:S03]  /*0aa0*/  IMAD.WIDE.U32 R20, R21, 0x4, R12 ;  /* 0x0000000415147825 */ /* 0x004fc600078e000c */
[----:B------:R-:W2:Y:S01]  /*0ab0*/  LDG.E.CONSTANT R8, desc[UR10][R8.64] ;  /* 0x0000000a08087981 */ /* 0x000ea2000c1e9900 */
[----:B------:R-:W-:-:S03]  /*0ac0*/  IMAD.WIDE.U32 R14, R15, 0x4, R12 ;  /* 0x000000040f0e7825 */ /* 0x000fc600078e000c */
[----:B------:R0:W3:Y:S01]  /*0ad0*/  LDG.E.CONSTANT R26, desc[UR10][R20.64] ;  /* 0x0000000a141a7981 */ /* 0x0000e2000c1e9900 */
[----:B------:R-:W-:Y:S01]  /*0ae0*/  IMAD.WIDE.U32 R6, R17, 0x4, R10 ;  /* 0x0000000411067825 */ /* 0x000fe200078e000a */
[----:B------:R-:W-:Y:S02]  /*0af0*/  IADD3 R25, PT, PT, R29, UR6, RZ ;  /* 0x000000061d197c10 */ /* 0x000fe4000fffe0ff */
[----:B------:R1:W2:Y:S01]  /*0b00*/  LDG.E.CONSTANT R23, desc[UR10][R14.64] ;  /* 0x0000000a0e177981 */ /* 0x0002a2000c1e9900 */
[----:B------:R-:W-:Y:S01]  /*0b10*/  IMAD.WIDE.U32 R16, R17, 0x4, R12 ;  /* 0x0000000411107825 */ /* 0x000fe200078e000c */
[----:B------:R-:W-:Y:S02]  /*0b20*/  IADD3 R27, PT, PT, R25, UR6, RZ ;  /* 0x00000006191b7c10 */ /* 0x000fe4000fffe0ff */
[----:B------:R-:W4:Y:S01]  /*0b30*/  LDG.E.CONSTANT R6, desc[UR10][R6.64] ;  /* 0x0000000a06067981 */ /* 0x000f22000c1e9900 */
[----:B------:R-:W-:-:S03]  /*0b40*/  IMAD.WIDE.U32 R18, R29, 0x4, R10 ;  /* 0x000000041d127825 */ /* 0x000fc600078e000a */
[----:B------:R5:W4:Y:S01]  /*0b50*/  LDG.E.CONSTANT R9, desc[UR10][R16.64] ;  /* 0x0000000a10097981 */ /* 0x000b22000c1e9900 */
[----:B------:R-:W-:Y:S01]  /*0b60*/  IMAD.WIDE.U32 R28, R29, 0x4, R12 ;  /* 0x000000041d1c7825 */ /* 0x000fe200078e000c */
[----:B0-----:R-:W-:Y:S02]  /*0b70*/  IADD3 R21, PT, PT, R27, UR6, RZ ;  /* 0x000000061b157c10 */ /* 0x001fe4000fffe0ff */
[----:B------:R0:W4:Y:S01]  /*0b80*/  LDG.E.CONSTANT R4, desc[UR10][R18.64] ;  /* 0x0000000a12047981 */ /* 0x000122000c1e9900 */
[----:B-1----:R-:W-:-:S03]  /*0b90*/  IMAD.WIDE.U32 R14, R25, 0x4, R10 ;  /* 0x00000004190e7825 */ /* 0x002fc600078e000a */
[----:B------:R-:W4:Y:S01]  /*0ba0*/  LDG.E.CONSTANT R7, desc[UR10][R28.64] ;  /* 0x0000000a1c077981 */ /* 0x000f22000c1e9900 */
[----:B------:R-:W-:-:S03]  /*0bb0*/  IMAD.WIDE.U32 R24, R25, 0x4, R12 ;  /* 0x0000000419187825 */ /* 0x000fc600078e000c */
[----:B------:R1:W4:Y:S01]  /*0bc0*/  LDG.E.CONSTANT R2, desc[UR10][R14.64] ;  /* 0x0000000a0e027981 */ /* 0x000322000c1e9900 */
[----:B-----5:R-:W-:-:S03]  /*0bd0*/  IMAD.WIDE.U32 R16, R27, 0x4, R12 ;  /* 0x000000041b107825 */ /* 0x020fc600078e000c */
[----:B------:R-:W5:Y:S01]  /*0be0*/  LDG.E.CONSTANT R25, desc[UR10][R24.64] ;  /* 0x0000000a18197981 */ /* 0x000f62000c1e9900 */
[--C-:B0-----:R-:W-:Y:S01]  /*0bf0*/  IMAD.WIDE.U32 R18, R27, 0x4, R10.reuse ;  /* 0x000000041b127825 */ /* 0x101fe200078e000a */
[C---:B------:R-:W-:Y:S02]  /*0c00*/  IADD3 R27, PT, PT, R21.reuse, UR6, RZ ;  /* 0x00000006151b7c10 */ /* 0x040fe4000fffe0ff */
[----:B------:R-:W5:Y:S01]  /*0c10*/  LDG.E.CONSTANT R17, desc[UR10][R16.64] ;  /* 0x0000000a10117981 */ /* 0x000f62000c1e9900 */
[----:B-1----:R-:W-:-:S03]  /*0c20*/  IMAD.WIDE.U32 R14, R21, 0x4, R10 ;  /* 0x00000004150e7825 */ /* 0x002fc600078e000a */
[----:B------:R-:W5:Y:S01]  /*0c30*/  LDG.E.CONSTANT R18, desc[UR10][R18.64] ;  /* 0x0000000a12127981 */ /* 0x000f62000c1e9900 */
[----:B------:R-:W-:-:S03]  /*0c40*/  IMAD.WIDE.U32 R20, R21, 0x4, R12 ;  /* 0x0000000415147825 */ /* 0x000fc600078e000c */
[----:B------:R-:W5:Y:S01]  /*0c50*/  LDG.E.CONSTANT R14, desc[UR10][R14.64] ;  /* 0x0000000a0e0e7981 */ /* 0x000f62000c1e9900 */
[----:B------:R-:W-:-:S03]  /*0c60*/  IMAD.WIDE.U32 R10, R27, 0x4, R10 ;  /* 0x000000041b0a7825 */ /* 0x000fc600078e000a */
[----:B------:R-:W5:Y:S01]  /*0c70*/  LDG.E.CONSTANT R20, desc[UR10][R20.64] ;  /* 0x0000000a14147981 */ /* 0x000f62000c1e9900 */
[----:B------:R-:W-:-:S03]  /*0c80*/  IMAD.WIDE.U32 R12, R27, 0x4, R12 ;  /* 0x000000041b0c7825 */ /* 0x000fc600078e000c */
[----:B------:R-:W5:Y:S04]  /*0c90*/  LDG.E.CONSTANT R10, desc[UR10][R10.64] ;  /* 0x0000000a0a0a7981 */ /* 0x000f68000c1e9900 */
[----:B------:R-:W5:Y:S01]  /*0ca0*/  LDG.E.CONSTANT R12, desc[UR10][R12.64] ;  /* 0x0000000a0c0c7981 */ /* 0x000f62000c1e9900 */
[----:B------:R-:W-:Y:S01]  /*0cb0*/  IADD3 R3, PT, PT, R3, 0x8, RZ ;  /* 0x0000000803037810 */ /* 0x000fe20007ffe0ff */
[----:B---3--:R-:W-:-:S04]  /*0cc0*/  FFMA R5, R22, R26, R5 ;  /* 0x0000001a16057223 */ /* 0x008fc80000000005 */
[----:B--2---:R-:W-:-:S04]  /*0cd0*/  FFMA R5, R8, R23, R5 ;  /* 0x0000001708057223 */ /* 0x004fc80000000005 */
[----:B----4-:R-:W-:-:S04]  /*0ce0*/  FFMA R5, R6, R9, R5 ;  /* 0x0000000906057223 */ /* 0x010fc80000000005 */
[----:B------:R-:W-:-:S04]  /*0cf0*/  FFMA R5, R4, R7, R5 ;  /* 0x0000000704057223 */ /* 0x000fc80000000005 */
[----:B-----5:R-:W-:-:S04]  /*0d00*/  FFMA R5, R2, R25, R5 ;  /* 0x0000001902057223 */ /* 0x020fc80000000005 */
[----:B------:R-:W-:-:S04]  /*0d10*/  FFMA R5, R18, R17, R5 ;  /* 0x0000001112057223 */ /* 0x000fc80000000005 */
[----:B------:R-:W-:-:S04]  /*0d20*/  FFMA R5, R14, R20, R5 ;  /* 0x000000140e057223 */ /* 0x000fc80000000005 */
[----:B------:R-:W-:-:S07]  /*0d30*/  FFMA R5, R10, R12, R5 ;  /* 0x0000000c0a057223 */ /* 0x000fce0000000005 */
.L_x_12:
        /* <DEDUP_REMOVED lines=12> */
[----:B------:R-:W-:Y:S01]  /*0e00*/  IMAD.WIDE.U32 R18, R21, 0x4, R8 ;  /* 0x0000000415127825 */ /* 0x000fe200078e0008 */
[----:B------:R-:W3:Y:S03]  /*0e10*/  LDG.E.CONSTANT R2, desc[UR10][R14.64] ;  /* 0x0000000a0e027981 */ /* 0x000ee6000c1e9900 */
[--C-:B--2---:R-:W-:Y:S01]  /*0e20*/  IMAD.WIDE.U32 R16, R17, 0x4, R6.reuse ;  /* 0x0000000411107825 */ /* 0x104fe200078e0006 */
[----:B------:R-:W-:Y:S01]  /*0e30*/  IADD3 R23, PT, PT, R11, UR6, RZ ;  /* 0x000000060b177c10 */ /* 0x000fe2000fffe0ff */
[----:B------:R-:W2:Y:S02]  /*0e40*/  LDG.E.CONSTANT R19, desc[UR10][R18.64] ;  /* 0x0000000a12137981 */ /* 0x000ea4000c1e9900 */
[----:B------:R-:W-:Y:S02]  /*0e50*/  IMAD.WIDE.U32 R20, R21, 0x4, R6 ;  /* 0x0000000415147825 */ /* 0x000fe400078e0006 */
[----:B------:R-:W3:Y:S02]  /*0e60*/  LDG.E.CONSTANT R4, desc[UR10][R16.64] ;  /* 0x0000000a10047981 */ /* 0x000ee4000c1e9900 */
[----:B------:R-:W-:-:S02]  /*0e70*/  IMAD.WIDE.U32 R12, R11, 0x4, R8 ;  /* 0x000000040b0c7825 */ /* 0x000fc400078e0008 */
[----:B------:R-:W2:Y:S02]  /*0e80*/  LDG.E.CONSTANT R20, desc[UR10][R20.64] ;  /* 0x0000000a14147981 */ /* 0x000ea4000c1e9900 */
[----:B------:R-:W-:Y:S02]  /*0e90*/  IMAD.WIDE.U32 R10, R11, 0x4, R6 ;  /* 0x000000040b0a7825 */ /* 0x000fe400078e0006 */
[----:B------:R-:W4:Y:S02]  /*0ea0*/  LDG.E.CONSTANT R13, desc[UR10][R12.64] ;  /* 0x0000000a0c0d7981 */ /* 0x000f24000c1e9900 */
[C---:B------:R-:W-:Y:S02]  /*0eb0*/  IMAD.WIDE.U32 R8, R23.reuse, 0x4, R8 ;  /* 0x0000000417087825 */ /* 0x040fe400078e0008 */
[----:B------:R-:W4:Y:S02]  /*0ec0*/  LDG.E.CONSTANT R10, desc[UR10][R10.64] ;  /* 0x0000000a0a0a7981 */ /* 0x000f24000c1e9900 */
[----:B------:R-:W-:-:S02]  /*0ed0*/  IMAD.WIDE.U32 R6, R23, 0x4, R6 ;  /* 0x0000000417067825 */ /* 0x000fc400078e0006 */
[----:B------:R-:W5:Y:S04]  /*0ee0*/  LDG.E.CONSTANT R9, desc[UR10][R8.64] ;  /* 0x0000000a08097981 */ /* 0x000f68000c1e9900 */
[----:B------:R-:W5:Y:S01]  /*0ef0*/  LDG.E.CONSTANT R6, desc[UR10][R6.64] ;  /* 0x0000000a06067981 */ /* 0x000f62000c1e9900 */
[----:B------:R-:W-:Y:S01]  /*0f00*/  IADD3 R3, PT, PT, R3, 0x4, RZ ;  /* 0x0000000403037810 */ /* 0x000fe20007ffe0ff */
[----:B---3--:R-:W-:-:S04]  /*0f10*/  FFMA R2, R2, R4, R5 ;  /* 0x0000000402027223 */ /* 0x008fc80000000005 */
[----:B--2---:R-:W-:-:S04]  /*0f20*/  FFMA R2, R19, R20, R2 ;  /* 0x0000001413027223 */ /* 0x004fc80000000002 */
[----:B----4-:R-:W-:-:S04]  /*0f30*/  FFMA R2, R13, R10, R2 ;  /* 0x0000000a0d027223 */ /* 0x010fc80000000002 */
[----:B-----5:R-:W-:-:S07]  /*0f40*/  FFMA R5, R9, R6, R2 ;  /* 0x0000000609057223 */ /* 0x020fce0000000002 */
.L_x_13:
[----:B------:R-:W-:Y:S05]  /*0f50*/  BRA.U !UP1, `(.L_x_11) ;  /* 0x0000000109647547 */ /* 0x000fea000b800000 */
[----:B------:R-:W0:Y:S01]  /*0f60*/  LDC.64 R8, c[0x0][0x390] ;  /* 0x0000e400ff087b82 */ /* 0x000e220000000a00 */
[----:B------:R-:W1:Y:S07]  /*0f70*/  LDCU UR6, c[0x0][0x384] ;  /* 0x00007080ff0677ac */ /* 0x000e6e0008000800 */
[----:B------:R-:W2:Y:S01]  /*0f80*/  LDC.64 R6, c[0x0][0x398] ;  /* 0x0000e600ff067b82 */ /* 0x000ea20000000a00 */
[----:B-1----:R-:W-:-:S04]  /*0f90*/  IMAD R13, R3, UR6, R0 ;  /* 0x00000006030d7c24 */ /* 0x002fc8000f8e0200 */
[----:B0-----:R-:W-:-:S06]  /*0fa0*/  IMAD.WIDE.U32 R2, R13, 0x4, R8 ;  /* 0x000000040d027825 */ /* 0x001fcc00078e0008 */
[----:B------:R-:W3:Y:S01]  /*0fb0*/  LDG.E.CONSTANT R2, desc[UR10][R2.64] ;  /* 0x0000000a02027981 */ /* 0x000ee2000c1e9900 */
[----:B--2---:R-:W-:-:S06]  /*0fc0*/  IMAD.WIDE.U32 R10, R13, 0x4, R6 ;  /* 0x000000040d0a7825 */ /* 0x004fcc00078e0006 */
[----:B------:R-:W3:Y:S01]  /*0fd0*/  LDG.E.CONSTANT R10, desc[UR10][R10.64] ;  /* 0x0000000a0a0a7981 */ /* 0x000ee2000c1e9900 */
[----:B------:R-:W-:Y:S01]  /*0fe0*/  UISETP.NE.AND UP0, UPT, UR5, 0x1, UPT ;  /* 0x000000010500788c */ /* 0x000fe2000bf05270 */
[----:B---3--:R-:W-:-:S08]  /*0ff0*/  FFMA R5, R2, R10, R5 ;  /* 0x0000000a02057223 */ /* 0x008fd00000000005 */
[----:B------:R-:W-:Y:S05]  /*1000*/  BRA.U !UP0, `(.L_x_11) ;  /* 0x0000000108387547 */ /* 0x000fea000b800000 */
[----:B------:R-:W-:Y:S01]  /*1010*/  UISETP.NE.AND UP0, UPT, UR5, 0x2, UPT ;  /* 0x000000020500788c */ /* 0x000fe2000bf05270 */
[----:B------:R-:W-:-:S05]  /*1020*/  IADD3 R11, PT, PT, R13, UR6, RZ ;  /* 0x000000060d0b7c10 */ /* 0x000fca000fffe0ff */
[----:B------:R-:W-:Y:S01]  /*1030*/  PLOP3.LUT P0, PT, PT, PT, UP0, 0x80, 0x8 ;  /* 0x000000000008781c */ /* 0x000fe20003f0f008 */
[----:B------:R-:W-:-:S06]  /*1040*/  IMAD.WIDE.U32 R2, R11, 0x4, R8 ;  /* 0x000000040b027825 */ /* 0x000fcc00078e0008 */
[----:B------:R-:W2:Y:S06]  /*1050*/  LDG.E.CONSTANT R2, desc[UR10][R2.64] ;  /* 0x0000000a02027981 */ /* 0x000eac000c1e9900 */
[C---:B------:R-:W-:Y:S01]  /*1060*/  @P0 IADD3 R13, PT, PT, R11.reuse, UR6, RZ ;  /* 0x000000060b0d0c10 */ /* 0x040fe2000fffe0ff */
[----:B------:R-:W-:-:S04]  /*1070*/  IMAD.WIDE.U32 R10, R11, 0x4, R6 ;  /* 0x000000040b0a7825 */ /* 0x000fc800078e0006 */
[C---:B------:R-:W-:Y:S02]  /*1080*/  @P0 IMAD.WIDE.U32 R8, R13.reuse, 0x4, R8 ;  /* 0x000000040d080825 */ /* 0x040fe400078e0008 */
[----:B------:R-:W2:Y:S02]  /*1090*/  LDG.E.CONSTANT R10, desc[UR10][R10.64] ;  /* 0x0000000a0a0a7981 */ /* 0x000ea4000c1e9900 */
[----:B------:R-:W-:Y:S02]  /*10a0*/  @P0 IMAD.WIDE.U32 R6, R13, 0x4, R6 ;  /* 0x000000040d060825 */ /* 0x000fe400078e0006 */
[----:B------:R-:W3:Y:S04]  /*10b0*/  @P0 LDG.E.CONSTANT R8, desc[UR10][R8.64] ;  /* 0x0000000a08080981 */ /* 0x000ee8000c1e9900 */
[----:B------:R-:W3:Y:S01]  /*10c0*/  @P0 LDG.E.CONSTANT R6, desc[UR10][R6.64] ;  /* 0x0000000a06060981 */ /* 0x000ee2000c1e9900 */
[----:B--2---:R-:W-:-:S04]  /*10d0*/  FFMA R5, R2, R10, R5 ;  /* 0x0000000a02057223 */ /* 0x004fc80000000005 */
[----:B---3--:R-:W-:-:S07]  /*10e0*/  @P0 FFMA R5, R8, R6, R5 ;  /* 0x0000000608050223 */ /* 0x008fce0000000005 */
.L_x_11:
[----:B------:R-:W0:Y:S01]  /*10f0*/  LDC.64 R2, c[0x0][0x3a0] ;  /* 0x0000e800ff027b82 */ /* 0x000e220000000a00 */
[----:B------:R-:W1:Y:S01]  /*1100*/  LDCU UR6, c[0x0][0x380] ;  /* 0x00007000ff0677ac */ /* 0x000e620008000800 */
[C---:B0-----:R-:W-:Y:S01]  /*1110*/  IMAD.WIDE.U32 R2, R0.reuse, 0x4, R2 ;  /* 0x0000000400027825 */ /* 0x041fe200078e0002 */
[----:B------:R-:W-:-:S04]  /*1120*/  IADD3 R0, PT, PT, R0, UR4, RZ ;  /* 0x0000000400007c10 */ /* 0x000fc8000fffe0ff */
[----:B------:R0:W-:Y:S01]  /*1130*/  STG.E desc[UR10][R2.64], R5 ;  /* 0x0000000502007986 */ /* 0x0001e2000c10190a */
[----:B-1----:R-:W-:-:S13]  /*1140*/  ISETP.GE.U32.AND P0, PT, R0, UR6, PT ;  /* 0x0000000600007c0c */ /* 0x002fda000bf06070 */
[----:B0-----:R-:W-:Y:S05]  /*1150*/  @!P0 BRA `(.L_x_14) ;  /* 0xfffffff0000c8947 */ /* 0x001fea000383ffff */
[----:B------:R-:W-:Y:S05]  /*1160*/  EXIT ;  /* 0x000000000000794d */ /* 0x000fea0003800000 */
.L_x_15:
        /* <DEDUP_REMOVED lines=9> */
.L_x_21:


//--------------------- .text._Z23doCudaClearCache_kerneljPKiPi --------------------------
	.section	.text._Z23doCudaClearCache_kerneljPKiPi,"ax",@progbits
	.align	128
        .global         _Z23doCudaClearCache_kerneljPKiPi
        .type           _Z23doCudaClearCache_kerneljPKiPi,@function
        .size           _Z23doCudaClearCache_kerneljPKiPi,(.L_x_22 - _Z23doCudaClearCache_kerneljPKiPi)
        .other          _Z23doCudaClearCache_kerneljPKiPi,@"STO_CUDA_ENTRY STV_DEFAULT"
_Z23doCudaClearCache_kerneljPKiPi:
.text._Z23doCudaClearCache_kerneljPKiPi:
[----:B------:R-:W-:Y:S01]  /*0000*/  LDC R1, c[0x0][0x37c] ;  /* 0x0000df00ff017b82 */ /* 0x000fe20000000800 */
[----:B------:R-:W0:Y:S07]  /*0010*/  S2R R0, SR_TID.X ;  /* 0x0000000000007919 */ /* 0x000e2e0000002100 */
[----:B------:R-:W0:Y:S01]  /*0020*/  S2UR UR4, SR_CTAID.X ;  /* 0x00000000000479c3 */ /* 0x000e220000002500 */
[----:B------:R-:W1:Y:S01]  /*0030*/  LDCU UR5, c[0x0][0x380] ;  /* 0x00007000ff0577ac */ /* 0x000e620008000800 */
[----:B------:R-:W-:Y:S01]  /*0040*/  BSSY.RECONVERGENT B0, `(.L_x_16) ;  /* 0x0000012000007945 */ /* 0x000fe20003800200 */
[----:B------:R-:W2:Y:S01]  /*0050*/  S2R R8, SR_LANEID ;  /* 0x0000000000087919 */ /* 0x000ea20000000000 */
[----:B------:R-:W-:Y:S01]  /*0060*/  HFMA2 R6, -RZ, RZ, 0, 0 ;  /* 0x00000000ff067431 */ /* 0x000fe200000001ff */
[----:B------:R-:W3:Y:S03]  /*0070*/  LDCU.64 UR6, c[0x0][0x358] ;  /* 0x00006b00ff0677ac */ /* 0x000ee60008000a00 */
[----:B------:R-:W0:Y:S02]  /*0080*/  LDC R7, c[0x0][0x360] ;  /* 0x0000d800ff077b82 */ /* 0x000e240000000800 */
[----:B0-----:R-:W-:-:S05]  /*0090*/  IMAD R0, R7, UR4, R0 ;  /* 0x0000000407007c24 */ /* 0x001fca000f8e0200 */
[----:B-1----:R-:W-:-:S13]  /*00a0*/  ISETP.GE.U32.AND P0, PT, R0, UR5, PT ;  /* 0x0000000500007c0c */ /* 0x002fda000bf06070 */
[----:B--23--:R-:W-:Y:S05]  /*00b0*/  @P0 BRA `(.L_x_17) ;  /* 0x0000000000280947 */ /* 0x00cfea0003800000 */
[----:B------:R-:W0:Y:S01]  /*00c0*/  LDC.64 R4, c[0x0][0x388] ;  /* 0x0000e200ff047b82 */ /* 0x000e220000000a00 */
[----:B------:R-:W1:Y:S01]  /*00d0*/  LDCU UR4, c[0x0][0x370] ;  /* 0x00006e00ff0477ac */ /* 0x000e620008000800 */
[----:B------:R-:W-:Y:S01]  /*00e0*/  MOV R6, RZ ;  /* 0x000000ff00067202 */ /* 0x000fe20000000f00 */
[----:B-1----:R-:W-:-:S07]  /*00f0*/  IMAD R7, R7, UR4, RZ ;  /* 0x0000000407077c24 */ /* 0x002fce000f8e02ff */
.L_x_18:
[----:B0-----:R-:W-:-:S06]  /*0100*/  IMAD.WIDE.U32 R2, R0, 0x4, R4 ;  /* 0x0000000400027825 */ /* 0x001fcc00078e0004 */
[----:B------:R-:W2:Y:S01]  /*0110*/  LDG.E.CONSTANT R3, desc[UR6][R2.64] ;  /* 0x0000000602037981 */ /* 0x000ea2000c1e9900 */
[----:B------:R-:W-:-:S05]  /*0120*/  IMAD.IADD R0, R7, 0x1, R0 ;  /* 0x0000000107007824 */ /* 0x000fca00078e0200 */
[----:B------:R-:W-:Y:S02]  /*0130*/  ISETP.GE.U32.AND P0, PT, R0, UR5, PT ;  /* 0x0000000500007c0c */ /* 0x000fe4000bf06070 */
[----:B--2---:R-:W-:-:S11]  /*0140*/  IADD3 R6, PT, PT, R3, R6, RZ ;  /* 0x0000000603067210 */ /* 0x004fd60007ffe0ff */
[----:B------:R-:W-:Y:S05]  /*0150*/  @!P0 BRA `(.L_x_18) ;  /* 0xfffffffc00e88947 */ /* 0x000fea000383ffff */
.L_x_17:
[----:B------:R-:W-:Y:S05]  /*0160*/  BSYNC.RECONVERGENT B0 ;  /* 0x0000000000007941 */ /* 0x000fea0003800200 */
.L_x_16:
[----:B------:R-:W0:Y:S08]  /*0170*/  REDUX.SUM UR8, R6 ;  /* 0x00000000060873c4 */ /* 0x000e30000000c000 */
[----:B------:R-:W1:Y:S01]  /*0180*/  LDC.64 R2, c[0x0][0x390] ;  /* 0x0000e400ff027b82 */ /* 0x000e620000000a00 */
[----:B------:R-:W-:Y:S02]  /*0190*/  VOTEU.ANY UR4, UPT, PT ;  /* 0x0000000000047886 */ /* 0x000fe400038e0100 */
[----:B------:R-:W-:-:S06]  /*01a0*/  UFLO.U32 UR4, UR4 ;  /* 0x00000004000472bd */ /* 0x000fcc00080e0000 */
[----:B------:R-:W-:Y:S01]  /*01b0*/  ISETP.EQ.U32.AND P0, PT, R8, UR4, PT ;  /* 0x0000000408007c0c */ /* 0x000fe2000bf02070 */
[----:B0-----:R-:W-:-:S12]  /*01c0*/  IMAD.U32 R5, RZ, RZ, UR8 ;  /* 0x00000008ff057e24 */ /* 0x001fd8000f8e00ff */
[----:B-1----:R-:W-:Y:S01]  /*01d0*/  @P0 REDG.E.ADD.STRONG.GPU desc[UR6][R2.64], R5 ;  /* 0x000000050200098e */ /* 0x002fe2000c12e106 */
[----:B------:R-:W-:Y:S05]  /*01e0*/  EXIT ;  /* 0x000000000000794d */ /* 0x000fea0003800000 */
.L_x_19:
        /* <DEDUP_REMOVED lines=9> */
.L_x_22:


//--------------------- .nv.shared._Z34doCudaDotProducts_Reduction_kerneljjPKfS0_Pf --------------------------
	.section	.nv.shared._Z34doCudaDotProducts_Reduction_kerneljjPKfS0_Pf,"aw",@nobits
	.sectionflags	@""
	.align	16
	.zero		1024


//--------------------- .nv.shared.reserved.0     --------------------------
	.section	.nv.shared.reserved.0,"aw",@nobits
	.weak		__nv_reservedSMEM_offset_0_alias
	.size		__nv_reservedSMEM_offset_0_alias, 0, 64
	.other		__nv_reservedSMEM_offset_0_alias,@"STO_CUDA_RESERVED_SHARED STV_DEFAULT"
__nv_reservedSMEM_offset_0_alias:
	.zero		0
	.zero		64


//--------------------- .nv.shared._Z36doCudaDotProducts_Independent_kerneljjjPKfS0_Pf --------------------------
	.section	.nv.shared._Z36doCudaDotProducts_Independent_kerneljjjPKfS0_Pf,"aw",@nobits
	.sectionflags	@""
	.align	16
	.zero		1024


//--------------------- .nv.shared._Z23doCudaClearCache_kerneljPKiPi --------------------------
	.section	.nv.shared._Z23doCudaClearCache_kerneljPKiPi,"aw",@nobits
	.sectionflags	@""
	.align	16
	.zero		1024


//--------------------- .nv.constant0._Z34doCudaDotProducts_Reduction_kerneljjPKfS0_Pf --------------------------
	.section	.nv.constant0._Z34doCudaDotProducts_Reduction_kerneljjPKfS0_Pf,"a",@progbits
	.sectionflags	@""
	.align	4
.nv.constant0._Z34doCudaDotProducts_Reduction_kerneljjPKfS0_Pf:
	.zero		928


//--------------------- .nv.constant0._Z36doCudaDotProducts_Independent_kerneljjjPKfS0_Pf --------------------------
	.section	.nv.constant0._Z36doCudaDotProducts_Independent_kerneljjjPKfS0_Pf,"a",@progbits
	.sectionflags	@""
	.align	4
.nv.constant0._Z36doCudaDotProducts_Independent_kerneljjjPKfS0_Pf:
	.zero		936


//--------------------- .nv.constant0._Z23doCudaClearCache_kerneljPKiPi --------------------------
	.section	.nv.constant0._Z23doCudaClearCache_kerneljPKiPi,"a",@progbits
	.sectionflags	@""
	.align	4
.nv.constant0._Z23doCudaClearCache_kerneljPKiPi:
	.zero		920


//--------------------- SYMBOLS --------------------------

	.type		.nv.reservedSmem.offset0,@object
	.size		.nv.reservedSmem.offset0,0x4
	.type		.nv.reservedSmem.cap,@object
	.size		.nv.reservedSmem.cap,0x4
